//
// Generated by NVIDIA NVVM Compiler
//
// Compiler Build ID: CL-36424714
// Cuda compilation tools, release 13.0, V13.0.88
// Based on NVVM 20.0.0
//

.version 9.0
.target sm_100
.address_size 64

	// .globl	_Z3addiPfS_

.visible .entry _Z3addiPfS_(
	.param .u32 _Z3addiPfS__param_0,
	.param .u64 .ptr .align 1 _Z3addiPfS__param_1,
	.param .u64 .ptr .align 1 _Z3addiPfS__param_2
)
{
	.reg .pred 	%p<7>;
	.reg .b32 	%r<31>;
	.reg .b32 	%f<16>;
	.reg .b64 	%rd<18>;

	ld.param.u32 	%r12, [_Z3addiPfS__param_0];
	ld.param.u64 	%rd3, [_Z3addiPfS__param_1];
	ld.param.u64 	%rd4, [_Z3addiPfS__param_2];
	cvta.to.global.u64 	%rd1, %rd4;
	cvta.to.global.u64 	%rd2, %rd3;
	mov.u32 	%r13, %ctaid.x;
	mov.u32 	%r14, %ntid.x;
	mov.u32 	%r15, %tid.x;
	mad.lo.s32 	%r29, %r13, %r14, %r15;
	mov.u32 	%r16, %nctaid.x;
	mul.lo.s32 	%r2, %r14, %r16;
	setp.ge.s32 	%p1, %r29, %r12;
	@%p1 bra 	$L__BB0_7;
	add.s32 	%r17, %r29, %r2;
	max.s32 	%r18, %r12, %r17;
	setp.lt.s32 	%p2, %r17, %r12;
	selp.u32 	%r19, 1, 0, %p2;
	add.s32 	%r20, %r17, %r19;
	sub.s32 	%r21, %r18, %r20;
	div.u32 	%r22, %r21, %r2;
	add.s32 	%r3, %r22, %r19;
	and.b32  	%r23, %r3, 3;
	setp.eq.s32 	%p3, %r23, 3;
	@%p3 bra 	$L__BB0_4;
	add.s32 	%r24, %r3, 1;
	and.b32  	%r25, %r24, 3;
	neg.s32 	%r27, %r25;
$L__BB0_3:
	.pragma "nounroll";
	mul.wide.s32 	%rd5, %r29, 4;
	add.s64 	%rd6, %rd1, %rd5;
	add.s64 	%rd7, %rd2, %rd5;
	ld.global.f32 	%f1, [%rd7];
	ld.global.f32 	%f2, [%rd6];
	add.f32 	%f3, %f1, %f2;
	st.global.f32 	[%rd6], %f3;
	add.s32 	%r29, %r29, %r2;
	add.s32 	%r27, %r27, 1;
	setp.ne.s32 	%p4, %r27, 0;
	@%p4 bra 	$L__BB0_3;
$L__BB0_4:
	setp.lt.u32 	%p5, %r3, 3;
	@%p5 bra 	$L__BB0_7;
	mul.wide.s32 	%rd11, %r2, 4;
	shl.b32 	%r26, %r2, 2;
$L__BB0_6:
	mul.wide.s32 	%rd8, %r29, 4;
	add.s64 	%rd9, %rd2, %rd8;
	ld.global.f32 	%f4, [%rd9];
	add.s64 	%rd10, %rd1, %rd8;
	ld.global.f32 	%f5, [%rd10];
	add.f32 	%f6, %f4, %f5;
	st.global.f32 	[%rd10], %f6;
	add.s64 	%rd12, %rd9, %rd11;
	ld.global.f32 	%f7, [%rd12];
	add.s64 	%rd13, %rd10, %rd11;
	ld.global.f32 	%f8, [%rd13];
	add.f32 	%f9, %f7, %f8;
	st.global.f32 	[%rd13], %f9;
	add.s64 	%rd14, %rd12, %rd11;
	ld.global.f32 	%f10, [%rd14];
	add.s64 	%rd15, %rd13, %rd11;
	ld.global.f32 	%f11, [%rd15];
	add.f32 	%f12, %f10, %f11;
	st.global.f32 	[%rd15], %f12;
	add.s64 	%rd16, %rd14, %rd11;
	ld.global.f32 	%f13, [%rd16];
	add.s64 	%rd17, %rd15, %rd11;
	ld.global.f32 	%f14, [%rd17];
	add.f32 	%f15, %f13, %f14;
	st.global.f32 	[%rd17], %f15;
	add.s32 	%r29, %r26, %r29;
	setp.lt.s32 	%p6, %r29, %r12;
	@%p6 bra 	$L__BB0_6;
$L__BB0_7:
	ret;

}
	// .globl	_Z25depthwiseColorConsistencyPdS_Pfiii
.visible .entry _Z25depthwiseColorConsistencyPdS_Pfiii(
	.param .u64 .ptr .align 1 _Z25depthwiseColorConsistencyPdS_Pfiii_param_0,
	.param .u64 .ptr .align 1 _Z25depthwiseColorConsistencyPdS_Pfiii_param_1,
	.param .u64 .ptr .align 1 _Z25depthwiseColorConsistencyPdS_Pfiii_param_2,
	.param .u32 _Z25depthwiseColorConsistencyPdS_Pfiii_param_3,
	.param .u32 _Z25depthwiseColorConsistencyPdS_Pfiii_param_4,
	.param .u32 _Z25depthwiseColorConsistencyPdS_Pfiii_param_5
)
{
	.reg .pred 	%p<73>;
	.reg .b32 	%r<143>;
	.reg .b32 	%f<323>;
	.reg .b64 	%rd<66>;
	.reg .b64 	%fd<93>;

	ld.param.u64 	%rd11, [_Z25depthwiseColorConsistencyPdS_Pfiii_param_2];
	ld.param.u32 	%r37, [_Z25depthwiseColorConsistencyPdS_Pfiii_param_3];
	ld.param.u32 	%r38, [_Z25depthwiseColorConsistencyPdS_Pfiii_param_4];
	cvta.to.global.u64 	%rd1, %rd11;
	mov.u32 	%r40, %ctaid.x;
	mov.u32 	%r41, %ntid.x;
	mov.u32 	%r42, %tid.x;
	mad.lo.s32 	%r43, %r40, %r41, %r42;
	mov.u32 	%r44, %ctaid.y;
	mov.u32 	%r45, %ntid.y;
	mov.u32 	%r46, %tid.y;
	mad.lo.s32 	%r1, %r44, %r45, %r46;
	mul.lo.s32 	%r2, %r37, %r1;
	add.s32 	%r3, %r2, %r43;
	mul.wide.s32 	%rd12, %r3, 4;
	add.s64 	%rd2, %rd1, %rd12;
	setp.ne.s32 	%p7, %r1, 0;
	setp.le.s32 	%p8, %r1, %r38;
	and.pred  	%p1, %p7, %p8;
	sub.s32 	%r4, %r2, %r37;
	setp.gt.s32 	%p10, %r43, 0;
	setp.le.s32 	%p11, %r43, %r37;
	and.pred  	%p2, %p10, %p11;
	and.pred  	%p12, %p2, %p1;
	cvt.s64.s32 	%rd13, %r4;
	cvt.s64.s32 	%rd3, %r43;
	add.s64 	%rd14, %rd3, %rd13;
	shl.b64 	%rd15, %rd14, 2;
	add.s64 	%rd4, %rd1, %rd15;
	mov.f64 	%fd76, 0d0000000000000000;
	not.pred 	%p13, %p12;
	@%p13 bra 	$L__BB1_2;
	ld.global.f32 	%f1, [%rd4+-4];
	ld.global.f32 	%f2, [%rd2];
	sub.f32 	%f3, %f1, %f2;
	abs.f32 	%f4, %f3;
	mov.f32 	%f5, 0fC1200000;
	sub.f32 	%f6, %f5, %f4;
	fma.rn.f32 	%f7, %f6, 0f3BBB989D, 0f3F000000;
	cvt.sat.f32.f32 	%f8, %f7;
	mov.f32 	%f9, 0f4B400001;
	mov.f32 	%f10, 0f437C0000;
	fma.rm.f32 	%f11, %f8, %f10, %f9;
	add.f32 	%f12, %f11, 0fCB40007F;
	neg.f32 	%f13, %f12;
	fma.rn.f32 	%f14, %f6, 0f3FB8AA3B, %f13;
	fma.rn.f32 	%f15, %f6, 0f32A57060, %f14;
	mov.b32 	%r47, %f11;
	shl.b32 	%r48, %r47, 23;
	mov.b32 	%f16, %r48;
	ex2.approx.ftz.f32 	%f17, %f15;
	mul.f32 	%f18, %f17, %f16;
	cvt.f64.f32 	%fd38, %f18;
	add.f64 	%fd76, %fd38, 0d0000000000000000;
$L__BB1_2:
	ld.param.u32 	%r112, [_Z25depthwiseColorConsistencyPdS_Pfiii_param_3];
	cvt.u32.u64 	%r49, %rd3;
	setp.gt.s32 	%p14, %r49, -1;
	setp.lt.s32 	%p15, %r49, %r112;
	and.pred  	%p16, %p14, %p15;
	and.pred  	%p17, %p16, %p1;
	add.s32 	%r5, %r49, %r4;
	mul.wide.s32 	%rd16, %r5, 4;
	add.s64 	%rd5, %rd1, %rd16;
	not.pred 	%p18, %p17;
	@%p18 bra 	$L__BB1_4;
	ld.global.f32 	%f19, [%rd5];
	ld.global.f32 	%f20, [%rd2];
	sub.f32 	%f21, %f19, %f20;
	abs.f32 	%f22, %f21;
	mov.f32 	%f23, 0fC1200000;
	sub.f32 	%f24, %f23, %f22;
	fma.rn.f32 	%f25, %f24, 0f3BBB989D, 0f3F000000;
	cvt.sat.f32.f32 	%f26, %f25;
	mov.f32 	%f27, 0f4B400001;
	mov.f32 	%f28, 0f437C0000;
	fma.rm.f32 	%f29, %f26, %f28, %f27;
	add.f32 	%f30, %f29, 0fCB40007F;
	neg.f32 	%f31, %f30;
	fma.rn.f32 	%f32, %f24, 0f3FB8AA3B, %f31;
	fma.rn.f32 	%f33, %f24, 0f32A57060, %f32;
	mov.b32 	%r50, %f29;
	shl.b32 	%r51, %r50, 23;
	mov.b32 	%f34, %r51;
	ex2.approx.ftz.f32 	%f35, %f33;
	mul.f32 	%f36, %f35, %f34;
	cvt.f64.f32 	%fd39, %f36;
	add.f64 	%fd76, %fd76, %fd39;
$L__BB1_4:
	ld.param.u32 	%r113, [_Z25depthwiseColorConsistencyPdS_Pfiii_param_3];
	add.s32 	%r53, %r49, 1;
	setp.gt.s32 	%p19, %r49, -2;
	setp.lt.s32 	%p20, %r53, %r113;
	and.pred  	%p3, %p19, %p20;
	and.pred  	%p21, %p3, %p1;
	not.pred 	%p22, %p21;
	@%p22 bra 	$L__BB1_6;
	ld.global.f32 	%f37, [%rd4+4];
	ld.global.f32 	%f38, [%rd2];
	sub.f32 	%f39, %f37, %f38;
	abs.f32 	%f40, %f39;
	mov.f32 	%f41, 0fC1200000;
	sub.f32 	%f42, %f41, %f40;
	fma.rn.f32 	%f43, %f42, 0f3BBB989D, 0f3F000000;
	cvt.sat.f32.f32 	%f44, %f43;
	mov.f32 	%f45, 0f4B400001;
	mov.f32 	%f46, 0f437C0000;
	fma.rm.f32 	%f47, %f44, %f46, %f45;
	add.f32 	%f48, %f47, 0fCB40007F;
	neg.f32 	%f49, %f48;
	fma.rn.f32 	%f50, %f42, 0f3FB8AA3B, %f49;
	fma.rn.f32 	%f51, %f42, 0f32A57060, %f50;
	mov.b32 	%r54, %f47;
	shl.b32 	%r55, %r54, 23;
	mov.b32 	%f52, %r55;
	ex2.approx.ftz.f32 	%f53, %f51;
	mul.f32 	%f54, %f53, %f52;
	cvt.f64.f32 	%fd40, %f54;
	add.f64 	%fd76, %fd76, %fd40;
$L__BB1_6:
	ld.param.u32 	%r120, [_Z25depthwiseColorConsistencyPdS_Pfiii_param_4];
	setp.ge.s32 	%p23, %r1, %r120;
	not.pred 	%p24, %p2;
	cvt.s64.s32 	%rd17, %r2;
	add.s64 	%rd18, %rd3, %rd17;
	shl.b64 	%rd19, %rd18, 2;
	add.s64 	%rd6, %rd1, %rd19;
	or.pred  	%p25, %p24, %p23;
	@%p25 bra 	$L__BB1_8;
	ld.global.f32 	%f55, [%rd6+-4];
	ld.global.f32 	%f56, [%rd2];
	sub.f32 	%f57, %f55, %f56;
	abs.f32 	%f58, %f57;
	mov.f32 	%f59, 0fC1200000;
	sub.f32 	%f60, %f59, %f58;
	fma.rn.f32 	%f61, %f60, 0f3BBB989D, 0f3F000000;
	cvt.sat.f32.f32 	%f62, %f61;
	mov.f32 	%f63, 0f4B400001;
	mov.f32 	%f64, 0f437C0000;
	fma.rm.f32 	%f65, %f62, %f64, %f63;
	add.f32 	%f66, %f65, 0fCB40007F;
	neg.f32 	%f67, %f66;
	fma.rn.f32 	%f68, %f60, 0f3FB8AA3B, %f67;
	fma.rn.f32 	%f69, %f60, 0f32A57060, %f68;
	mov.b32 	%r56, %f65;
	shl.b32 	%r57, %r56, 23;
	mov.b32 	%f70, %r57;
	ex2.approx.ftz.f32 	%f71, %f69;
	mul.f32 	%f72, %f71, %f70;
	cvt.f64.f32 	%fd41, %f72;
	add.f64 	%fd76, %fd76, %fd41;
$L__BB1_8:
	ld.param.u32 	%r121, [_Z25depthwiseColorConsistencyPdS_Pfiii_param_4];
	ld.param.u32 	%r114, [_Z25depthwiseColorConsistencyPdS_Pfiii_param_3];
	setp.ge.s32 	%p26, %r1, %r121;
	setp.lt.s32 	%p27, %r49, 0;
	setp.ge.s32 	%p28, %r49, %r114;
	or.pred  	%p29, %p28, %p26;
	or.pred  	%p30, %p29, %p27;
	@%p30 bra 	$L__BB1_10;
	ld.global.f32 	%f73, [%rd2];
	sub.f32 	%f74, %f73, %f73;
	abs.f32 	%f75, %f74;
	mov.f32 	%f76, 0fC1200000;
	sub.f32 	%f77, %f76, %f75;
	fma.rn.f32 	%f78, %f77, 0f3BBB989D, 0f3F000000;
	cvt.sat.f32.f32 	%f79, %f78;
	mov.f32 	%f80, 0f4B400001;
	mov.f32 	%f81, 0f437C0000;
	fma.rm.f32 	%f82, %f79, %f81, %f80;
	add.f32 	%f83, %f82, 0fCB40007F;
	neg.f32 	%f84, %f83;
	fma.rn.f32 	%f85, %f77, 0f3FB8AA3B, %f84;
	fma.rn.f32 	%f86, %f77, 0f32A57060, %f85;
	mov.b32 	%r59, %f82;
	shl.b32 	%r60, %r59, 23;
	mov.b32 	%f87, %r60;
	ex2.approx.ftz.f32 	%f88, %f86;
	mul.f32 	%f89, %f88, %f87;
	cvt.f64.f32 	%fd42, %f89;
	add.f64 	%fd76, %fd76, %fd42;
$L__BB1_10:
	ld.param.u32 	%r122, [_Z25depthwiseColorConsistencyPdS_Pfiii_param_4];
	setp.ge.s32 	%p31, %r1, %r122;
	not.pred 	%p32, %p3;
	or.pred  	%p33, %p32, %p31;
	@%p33 bra 	$L__BB1_12;
	ld.global.f32 	%f90, [%rd6+4];
	ld.global.f32 	%f91, [%rd2];
	sub.f32 	%f92, %f90, %f91;
	abs.f32 	%f93, %f92;
	mov.f32 	%f94, 0fC1200000;
	sub.f32 	%f95, %f94, %f93;
	fma.rn.f32 	%f96, %f95, 0f3BBB989D, 0f3F000000;
	cvt.sat.f32.f32 	%f97, %f96;
	mov.f32 	%f98, 0f4B400001;
	mov.f32 	%f99, 0f437C0000;
	fma.rm.f32 	%f100, %f97, %f99, %f98;
	add.f32 	%f101, %f100, 0fCB40007F;
	neg.f32 	%f102, %f101;
	fma.rn.f32 	%f103, %f95, 0f3FB8AA3B, %f102;
	fma.rn.f32 	%f104, %f95, 0f32A57060, %f103;
	mov.b32 	%r61, %f100;
	shl.b32 	%r62, %r61, 23;
	mov.b32 	%f105, %r62;
	ex2.approx.ftz.f32 	%f106, %f104;
	mul.f32 	%f107, %f106, %f105;
	cvt.f64.f32 	%fd43, %f107;
	add.f64 	%fd76, %fd76, %fd43;
$L__BB1_12:
	ld.param.u32 	%r123, [_Z25depthwiseColorConsistencyPdS_Pfiii_param_4];
	ld.param.u32 	%r115, [_Z25depthwiseColorConsistencyPdS_Pfiii_param_3];
	add.s32 	%r6, %r1, 1;
	setp.ge.s32 	%p34, %r6, %r123;
	shl.b32 	%r63, %r115, 1;
	add.s32 	%r64, %r4, %r63;
	not.pred 	%p35, %p2;
	cvt.s64.s32 	%rd20, %r64;
	add.s64 	%rd21, %rd3, %rd20;
	shl.b64 	%rd22, %rd21, 2;
	add.s64 	%rd7, %rd1, %rd22;
	or.pred  	%p36, %p35, %p34;
	@%p36 bra 	$L__BB1_14;
	ld.global.f32 	%f108, [%rd7+-4];
	ld.global.f32 	%f109, [%rd2];
	sub.f32 	%f110, %f108, %f109;
	abs.f32 	%f111, %f110;
	mov.f32 	%f112, 0fC1200000;
	sub.f32 	%f113, %f112, %f111;
	fma.rn.f32 	%f114, %f113, 0f3BBB989D, 0f3F000000;
	cvt.sat.f32.f32 	%f115, %f114;
	mov.f32 	%f116, 0f4B400001;
	mov.f32 	%f117, 0f437C0000;
	fma.rm.f32 	%f118, %f115, %f117, %f116;
	add.f32 	%f119, %f118, 0fCB40007F;
	neg.f32 	%f120, %f119;
	fma.rn.f32 	%f121, %f113, 0f3FB8AA3B, %f120;
	fma.rn.f32 	%f122, %f113, 0f32A57060, %f121;
	mov.b32 	%r65, %f118;
	shl.b32 	%r66, %r65, 23;
	mov.b32 	%f123, %r66;
	ex2.approx.ftz.f32 	%f124, %f122;
	mul.f32 	%f125, %f124, %f123;
	cvt.f64.f32 	%fd44, %f125;
	add.f64 	%fd76, %fd76, %fd44;
$L__BB1_14:
	ld.param.u32 	%r124, [_Z25depthwiseColorConsistencyPdS_Pfiii_param_4];
	ld.param.u32 	%r116, [_Z25depthwiseColorConsistencyPdS_Pfiii_param_3];
	setp.ge.s32 	%p37, %r6, %r124;
	setp.lt.s32 	%p38, %r49, 0;
	setp.ge.s32 	%p39, %r49, %r116;
	or.pred  	%p40, %p39, %p37;
	mul.wide.s32 	%rd23, %r116, 4;
	add.s64 	%rd8, %rd2, %rd23;
	or.pred  	%p41, %p40, %p38;
	@%p41 bra 	$L__BB1_16;
	ld.global.f32 	%f126, [%rd8];
	ld.global.f32 	%f127, [%rd2];
	sub.f32 	%f128, %f126, %f127;
	abs.f32 	%f129, %f128;
	mov.f32 	%f130, 0fC1200000;
	sub.f32 	%f131, %f130, %f129;
	fma.rn.f32 	%f132, %f131, 0f3BBB989D, 0f3F000000;
	cvt.sat.f32.f32 	%f133, %f132;
	mov.f32 	%f134, 0f4B400001;
	mov.f32 	%f135, 0f437C0000;
	fma.rm.f32 	%f136, %f133, %f135, %f134;
	add.f32 	%f137, %f136, 0fCB40007F;
	neg.f32 	%f138, %f137;
	fma.rn.f32 	%f139, %f131, 0f3FB8AA3B, %f138;
	fma.rn.f32 	%f140, %f131, 0f32A57060, %f139;
	mov.b32 	%r68, %f136;
	shl.b32 	%r69, %r68, 23;
	mov.b32 	%f141, %r69;
	ex2.approx.ftz.f32 	%f142, %f140;
	mul.f32 	%f143, %f142, %f141;
	cvt.f64.f32 	%fd45, %f143;
	add.f64 	%fd76, %fd76, %fd45;
$L__BB1_16:
	ld.param.u32 	%r125, [_Z25depthwiseColorConsistencyPdS_Pfiii_param_4];
	setp.lt.s32 	%p42, %r6, %r125;
	and.pred  	%p4, %p3, %p42;
	not.pred 	%p43, %p4;
	@%p43 bra 	$L__BB1_18;
	ld.global.f32 	%f144, [%rd7+4];
	ld.global.f32 	%f145, [%rd2];
	sub.f32 	%f146, %f144, %f145;
	abs.f32 	%f147, %f146;
	mov.f32 	%f148, 0fC1200000;
	sub.f32 	%f149, %f148, %f147;
	fma.rn.f32 	%f150, %f149, 0f3BBB989D, 0f3F000000;
	cvt.sat.f32.f32 	%f151, %f150;
	mov.f32 	%f152, 0f4B400001;
	mov.f32 	%f153, 0f437C0000;
	fma.rm.f32 	%f154, %f151, %f153, %f152;
	add.f32 	%f155, %f154, 0fCB40007F;
	neg.f32 	%f156, %f155;
	fma.rn.f32 	%f157, %f149, 0f3FB8AA3B, %f156;
	fma.rn.f32 	%f158, %f149, 0f32A57060, %f157;
	mov.b32 	%r70, %f154;
	shl.b32 	%r71, %r70, 23;
	mov.b32 	%f159, %r71;
	ex2.approx.ftz.f32 	%f160, %f158;
	mul.f32 	%f161, %f160, %f159;
	cvt.f64.f32 	%fd46, %f161;
	add.f64 	%fd76, %fd76, %fd46;
$L__BB1_18:
	ld.param.u32 	%r131, [_Z25depthwiseColorConsistencyPdS_Pfiii_param_5];
	ld.param.u32 	%r126, [_Z25depthwiseColorConsistencyPdS_Pfiii_param_4];
	ld.param.u32 	%r117, [_Z25depthwiseColorConsistencyPdS_Pfiii_param_3];
	setp.ge.s32 	%p44, %r1, %r126;
	setp.ge.s32 	%p45, %r49, %r117;
	or.pred  	%p46, %p45, %p44;
	setp.lt.s32 	%p47, %r131, 1;
	or.pred  	%p48, %p46, %p47;
	@%p48 bra 	$L__BB1_39;
	ld.param.u32 	%r132, [_Z25depthwiseColorConsistencyPdS_Pfiii_param_5];
	ld.param.u32 	%r127, [_Z25depthwiseColorConsistencyPdS_Pfiii_param_4];
	ld.param.u32 	%r118, [_Z25depthwiseColorConsistencyPdS_Pfiii_param_3];
	setp.lt.s32 	%p49, %r6, %r127;
	setp.gt.s32 	%p50, %r49, -1;
	mul.lo.s32 	%r133, %r3, %r132;
	add.s32 	%r74, %r5, -1;
	mul.lo.s32 	%r135, %r74, %r132;
	and.pred  	%p5, %p50, %p1;
	mul.lo.s32 	%r137, %r5, %r132;
	add.s32 	%r138, %r137, %r132;
	add.s32 	%r75, %r3, -1;
	mul.lo.s32 	%r139, %r75, %r132;
	add.s32 	%r76, %r75, %r118;
	mul.lo.s32 	%r140, %r76, %r132;
	and.pred  	%p6, %p50, %p49;
	add.s32 	%r77, %r3, %r118;
	mul.lo.s32 	%r141, %r77, %r132;
	add.s32 	%r78, %r76, 2;
	mul.lo.s32 	%r142, %r78, %r132;
	neg.s32 	%r136, %r132;
	add.s32 	%r134, %r133, %r132;
	not.pred 	%p57, %p5;
	not.pred 	%p70, %p6;
$L__BB1_20:
	ld.param.u32 	%r128, [_Z25depthwiseColorConsistencyPdS_Pfiii_param_4];
	mov.u32 	%r79, %ctaid.y;
	mov.u32 	%r80, %ntid.y;
	mov.u32 	%r81, %tid.y;
	mad.lo.s32 	%r82, %r79, %r80, %r81;
	setp.ne.s32 	%p51, %r82, 0;
	setp.le.s32 	%p52, %r82, %r128;
	and.pred  	%p53, %p51, %p52;
	and.pred  	%p55, %p2, %p53;
	mov.f64 	%fd85, 0d0000000000000000;
	not.pred 	%p56, %p55;
	@%p56 bra 	$L__BB1_22;
	ld.param.u64 	%rd56, [_Z25depthwiseColorConsistencyPdS_Pfiii_param_0];
	ld.global.f32 	%f162, [%rd4+-4];
	ld.global.f32 	%f163, [%rd2];
	sub.f32 	%f164, %f162, %f163;
	abs.f32 	%f165, %f164;
	mov.f32 	%f166, 0fC1200000;
	sub.f32 	%f167, %f166, %f165;
	fma.rn.f32 	%f168, %f167, 0f3BBB989D, 0f3F000000;
	cvt.sat.f32.f32 	%f169, %f168;
	mov.f32 	%f170, 0f4B400001;
	mov.f32 	%f171, 0f437C0000;
	fma.rm.f32 	%f172, %f169, %f171, %f170;
	add.f32 	%f173, %f172, 0fCB40007F;
	neg.f32 	%f174, %f173;
	fma.rn.f32 	%f175, %f167, 0f3FB8AA3B, %f174;
	fma.rn.f32 	%f176, %f167, 0f32A57060, %f175;
	mov.b32 	%r83, %f172;
	shl.b32 	%r84, %r83, 23;
	mov.b32 	%f177, %r84;
	ex2.approx.ftz.f32 	%f178, %f176;
	mul.f32 	%f179, %f178, %f177;
	cvt.f64.f32 	%fd48, %f179;
	div.rn.f64 	%fd49, %fd48, %fd76;
	mul.wide.s32 	%rd24, %r135, 8;
	cvta.to.global.u64 	%rd25, %rd56;
	add.s64 	%rd26, %rd25, %rd24;
	ld.global.f64 	%fd50, [%rd26];
	fma.rn.f64 	%fd85, %fd50, %fd49, 0d0000000000000000;
$L__BB1_22:
	@%p57 bra 	$L__BB1_24;
	ld.param.u64 	%rd57, [_Z25depthwiseColorConsistencyPdS_Pfiii_param_0];
	ld.global.f32 	%f180, [%rd5];
	ld.global.f32 	%f181, [%rd2];
	sub.f32 	%f182, %f180, %f181;
	abs.f32 	%f183, %f182;
	mov.f32 	%f184, 0fC1200000;
	sub.f32 	%f185, %f184, %f183;
	fma.rn.f32 	%f186, %f185, 0f3BBB989D, 0f3F000000;
	cvt.sat.f32.f32 	%f187, %f186;
	mov.f32 	%f188, 0f4B400001;
	mov.f32 	%f189, 0f437C0000;
	fma.rm.f32 	%f190, %f187, %f189, %f188;
	add.f32 	%f191, %f190, 0fCB40007F;
	neg.f32 	%f192, %f191;
	fma.rn.f32 	%f193, %f185, 0f3FB8AA3B, %f192;
	fma.rn.f32 	%f194, %f185, 0f32A57060, %f193;
	mov.b32 	%r85, %f190;
	shl.b32 	%r86, %r85, 23;
	mov.b32 	%f195, %r86;
	ex2.approx.ftz.f32 	%f196, %f194;
	mul.f32 	%f197, %f196, %f195;
	cvt.f64.f32 	%fd51, %f197;
	div.rn.f64 	%fd52, %fd51, %fd76;
	mul.wide.s32 	%rd27, %r137, 8;
	cvta.to.global.u64 	%rd28, %rd57;
	add.s64 	%rd29, %rd28, %rd27;
	ld.global.f64 	%fd53, [%rd29];
	fma.rn.f64 	%fd85, %fd53, %fd52, %fd85;
$L__BB1_24:
	ld.param.u32 	%r129, [_Z25depthwiseColorConsistencyPdS_Pfiii_param_4];
	mov.u32 	%r87, %ctaid.y;
	mov.u32 	%r88, %ntid.y;
	mov.u32 	%r89, %tid.y;
	mad.lo.s32 	%r90, %r87, %r88, %r89;
	setp.ne.s32 	%p58, %r90, 0;
	setp.le.s32 	%p59, %r90, %r129;
	and.pred  	%p60, %p58, %p59;
	and.pred  	%p62, %p3, %p60;
	not.pred 	%p63, %p62;
	@%p63 bra 	$L__BB1_26;
	ld.param.u64 	%rd58, [_Z25depthwiseColorConsistencyPdS_Pfiii_param_0];
	ld.global.f32 	%f198, [%rd4+4];
	ld.global.f32 	%f199, [%rd2];
	sub.f32 	%f200, %f198, %f199;
	abs.f32 	%f201, %f200;
	mov.f32 	%f202, 0fC1200000;
	sub.f32 	%f203, %f202, %f201;
	fma.rn.f32 	%f204, %f203, 0f3BBB989D, 0f3F000000;
	cvt.sat.f32.f32 	%f205, %f204;
	mov.f32 	%f206, 0f4B400001;
	mov.f32 	%f207, 0f437C0000;
	fma.rm.f32 	%f208, %f205, %f207, %f206;
	add.f32 	%f209, %f208, 0fCB40007F;
	neg.f32 	%f210, %f209;
	fma.rn.f32 	%f211, %f203, 0f3FB8AA3B, %f210;
	fma.rn.f32 	%f212, %f203, 0f32A57060, %f211;
	mov.b32 	%r91, %f208;
	shl.b32 	%r92, %r91, 23;
	mov.b32 	%f213, %r92;
	ex2.approx.ftz.f32 	%f214, %f212;
	mul.f32 	%f215, %f214, %f213;
	cvt.f64.f32 	%fd54, %f215;
	div.rn.f64 	%fd55, %fd54, %fd76;
	mul.wide.s32 	%rd30, %r138, 8;
	cvta.to.global.u64 	%rd31, %rd58;
	add.s64 	%rd32, %rd31, %rd30;
	ld.global.f64 	%fd56, [%rd32];
	fma.rn.f64 	%fd85, %fd56, %fd55, %fd85;
$L__BB1_26:
	not.pred 	%p64, %p2;
	@%p64 bra 	$L__BB1_28;
	ld.param.u64 	%rd59, [_Z25depthwiseColorConsistencyPdS_Pfiii_param_0];
	ld.global.f32 	%f216, [%rd6+-4];
	ld.global.f32 	%f217, [%rd2];
	sub.f32 	%f218, %f216, %f217;
	abs.f32 	%f219, %f218;
	mov.f32 	%f220, 0fC1200000;
	sub.f32 	%f221, %f220, %f219;
	fma.rn.f32 	%f222, %f221, 0f3BBB989D, 0f3F000000;
	cvt.sat.f32.f32 	%f223, %f222;
	mov.f32 	%f224, 0f4B400001;
	mov.f32 	%f225, 0f437C0000;
	fma.rm.f32 	%f226, %f223, %f225, %f224;
	add.f32 	%f227, %f226, 0fCB40007F;
	neg.f32 	%f228, %f227;
	fma.rn.f32 	%f229, %f221, 0f3FB8AA3B, %f228;
	fma.rn.f32 	%f230, %f221, 0f32A57060, %f229;
	mov.b32 	%r93, %f226;
	shl.b32 	%r94, %r93, 23;
	mov.b32 	%f231, %r94;
	ex2.approx.ftz.f32 	%f232, %f230;
	mul.f32 	%f233, %f232, %f231;
	cvt.f64.f32 	%fd57, %f233;
	div.rn.f64 	%fd58, %fd57, %fd76;
	mul.wide.s32 	%rd33, %r139, 8;
	cvta.to.global.u64 	%rd34, %rd59;
	add.s64 	%rd35, %rd34, %rd33;
	ld.global.f64 	%fd59, [%rd35];
	fma.rn.f64 	%fd85, %fd59, %fd58, %fd85;
$L__BB1_28:
	cvt.u32.u64 	%r95, %rd3;
	setp.lt.s32 	%p65, %r95, 0;
	@%p65 bra 	$L__BB1_30;
	ld.param.u64 	%rd60, [_Z25depthwiseColorConsistencyPdS_Pfiii_param_0];
	ld.global.f32 	%f234, [%rd2];
	sub.f32 	%f235, %f234, %f234;
	abs.f32 	%f236, %f235;
	mov.f32 	%f237, 0fC1200000;
	sub.f32 	%f238, %f237, %f236;
	fma.rn.f32 	%f239, %f238, 0f3BBB989D, 0f3F000000;
	cvt.sat.f32.f32 	%f240, %f239;
	mov.f32 	%f241, 0f4B400001;
	mov.f32 	%f242, 0f437C0000;
	fma.rm.f32 	%f243, %f240, %f242, %f241;
	add.f32 	%f244, %f243, 0fCB40007F;
	neg.f32 	%f245, %f244;
	fma.rn.f32 	%f246, %f238, 0f3FB8AA3B, %f245;
	fma.rn.f32 	%f247, %f238, 0f32A57060, %f246;
	mov.b32 	%r96, %f243;
	shl.b32 	%r97, %r96, 23;
	mov.b32 	%f248, %r97;
	ex2.approx.ftz.f32 	%f249, %f247;
	mul.f32 	%f250, %f249, %f248;
	cvt.f64.f32 	%fd60, %f250;
	div.rn.f64 	%fd61, %fd60, %fd76;
	mul.wide.s32 	%rd36, %r133, 8;
	cvta.to.global.u64 	%rd37, %rd60;
	add.s64 	%rd38, %rd37, %rd36;
	ld.global.f64 	%fd62, [%rd38];
	fma.rn.f64 	%fd85, %fd62, %fd61, %fd85;
$L__BB1_30:
	not.pred 	%p66, %p3;
	@%p66 bra 	$L__BB1_32;
	ld.param.u64 	%rd61, [_Z25depthwiseColorConsistencyPdS_Pfiii_param_0];
	ld.global.f32 	%f251, [%rd6+4];
	ld.global.f32 	%f252, [%rd2];
	sub.f32 	%f253, %f251, %f252;
	abs.f32 	%f254, %f253;
	mov.f32 	%f255, 0fC1200000;
	sub.f32 	%f256, %f255, %f254;
	fma.rn.f32 	%f257, %f256, 0f3BBB989D, 0f3F000000;
	cvt.sat.f32.f32 	%f258, %f257;
	mov.f32 	%f259, 0f4B400001;
	mov.f32 	%f260, 0f437C0000;
	fma.rm.f32 	%f261, %f258, %f260, %f259;
	add.f32 	%f262, %f261, 0fCB40007F;
	neg.f32 	%f263, %f262;
	fma.rn.f32 	%f264, %f256, 0f3FB8AA3B, %f263;
	fma.rn.f32 	%f265, %f256, 0f32A57060, %f264;
	mov.b32 	%r98, %f261;
	shl.b32 	%r99, %r98, 23;
	mov.b32 	%f266, %r99;
	ex2.approx.ftz.f32 	%f267, %f265;
	mul.f32 	%f268, %f267, %f266;
	cvt.f64.f32 	%fd63, %f268;
	div.rn.f64 	%fd64, %fd63, %fd76;
	mul.wide.s32 	%rd39, %r134, 8;
	cvta.to.global.u64 	%rd40, %rd61;
	add.s64 	%rd41, %rd40, %rd39;
	ld.global.f64 	%fd65, [%rd41];
	fma.rn.f64 	%fd85, %fd65, %fd64, %fd85;
$L__BB1_32:
	ld.param.u32 	%r130, [_Z25depthwiseColorConsistencyPdS_Pfiii_param_4];
	mov.u32 	%r100, %ctaid.y;
	mov.u32 	%r101, %ntid.y;
	mov.u32 	%r102, %tid.y;
	mad.lo.s32 	%r103, %r100, %r101, %r102;
	add.s32 	%r105, %r103, 1;
	setp.ge.s32 	%p67, %r105, %r130;
	not.pred 	%p68, %p2;
	or.pred  	%p69, %p68, %p67;
	@%p69 bra 	$L__BB1_34;
	ld.param.u64 	%rd62, [_Z25depthwiseColorConsistencyPdS_Pfiii_param_0];
	ld.global.f32 	%f269, [%rd7+-4];
	ld.global.f32 	%f270, [%rd2];
	sub.f32 	%f271, %f269, %f270;
	abs.f32 	%f272, %f271;
	mov.f32 	%f273, 0fC1200000;
	sub.f32 	%f274, %f273, %f272;
	fma.rn.f32 	%f275, %f274, 0f3BBB989D, 0f3F000000;
	cvt.sat.f32.f32 	%f276, %f275;
	mov.f32 	%f277, 0f4B400001;
	mov.f32 	%f278, 0f437C0000;
	fma.rm.f32 	%f279, %f276, %f278, %f277;
	add.f32 	%f280, %f279, 0fCB40007F;
	neg.f32 	%f281, %f280;
	fma.rn.f32 	%f282, %f274, 0f3FB8AA3B, %f281;
	fma.rn.f32 	%f283, %f274, 0f32A57060, %f282;
	mov.b32 	%r106, %f279;
	shl.b32 	%r107, %r106, 23;
	mov.b32 	%f284, %r107;
	ex2.approx.ftz.f32 	%f285, %f283;
	mul.f32 	%f286, %f285, %f284;
	cvt.f64.f32 	%fd66, %f286;
	div.rn.f64 	%fd67, %fd66, %fd76;
	mul.wide.s32 	%rd42, %r140, 8;
	cvta.to.global.u64 	%rd43, %rd62;
	add.s64 	%rd44, %rd43, %rd42;
	ld.global.f64 	%fd68, [%rd44];
	fma.rn.f64 	%fd85, %fd68, %fd67, %fd85;
$L__BB1_34:
	@%p70 bra 	$L__BB1_36;
	ld.param.u32 	%r119, [_Z25depthwiseColorConsistencyPdS_Pfiii_param_3];
	ld.param.u64 	%rd63, [_Z25depthwiseColorConsistencyPdS_Pfiii_param_0];
	mul.wide.s32 	%rd45, %r119, 4;
	add.s64 	%rd46, %rd2, %rd45;
	ld.global.f32 	%f287, [%rd46];
	ld.global.f32 	%f288, [%rd2];
	sub.f32 	%f289, %f287, %f288;
	abs.f32 	%f290, %f289;
	mov.f32 	%f291, 0fC1200000;
	sub.f32 	%f292, %f291, %f290;
	fma.rn.f32 	%f293, %f292, 0f3BBB989D, 0f3F000000;
	cvt.sat.f32.f32 	%f294, %f293;
	mov.f32 	%f295, 0f4B400001;
	mov.f32 	%f296, 0f437C0000;
	fma.rm.f32 	%f297, %f294, %f296, %f295;
	add.f32 	%f298, %f297, 0fCB40007F;
	neg.f32 	%f299, %f298;
	fma.rn.f32 	%f300, %f292, 0f3FB8AA3B, %f299;
	fma.rn.f32 	%f301, %f292, 0f32A57060, %f300;
	mov.b32 	%r108, %f297;
	shl.b32 	%r109, %r108, 23;
	mov.b32 	%f302, %r109;
	ex2.approx.ftz.f32 	%f303, %f301;
	mul.f32 	%f304, %f303, %f302;
	cvt.f64.f32 	%fd69, %f304;
	div.rn.f64 	%fd70, %fd69, %fd76;
	mul.wide.s32 	%rd47, %r141, 8;
	cvta.to.global.u64 	%rd48, %rd63;
	add.s64 	%rd49, %rd48, %rd47;
	ld.global.f64 	%fd71, [%rd49];
	fma.rn.f64 	%fd85, %fd71, %fd70, %fd85;
$L__BB1_36:
	@%p43 bra 	$L__BB1_38;
	ld.param.u64 	%rd64, [_Z25depthwiseColorConsistencyPdS_Pfiii_param_0];
	ld.global.f32 	%f305, [%rd7+4];
	ld.global.f32 	%f306, [%rd2];
	sub.f32 	%f307, %f305, %f306;
	abs.f32 	%f308, %f307;
	mov.f32 	%f309, 0fC1200000;
	sub.f32 	%f310, %f309, %f308;
	fma.rn.f32 	%f311, %f310, 0f3BBB989D, 0f3F000000;
	cvt.sat.f32.f32 	%f312, %f311;
	mov.f32 	%f313, 0f4B400001;
	mov.f32 	%f314, 0f437C0000;
	fma.rm.f32 	%f315, %f312, %f314, %f313;
	add.f32 	%f316, %f315, 0fCB40007F;
	neg.f32 	%f317, %f316;
	fma.rn.f32 	%f318, %f310, 0f3FB8AA3B, %f317;
	fma.rn.f32 	%f319, %f310, 0f32A57060, %f318;
	mov.b32 	%r110, %f315;
	shl.b32 	%r111, %r110, 23;
	mov.b32 	%f320, %r111;
	ex2.approx.ftz.f32 	%f321, %f319;
	mul.f32 	%f322, %f321, %f320;
	cvt.f64.f32 	%fd72, %f322;
	div.rn.f64 	%fd73, %fd72, %fd76;
	mul.wide.s32 	%rd50, %r142, 8;
	cvta.to.global.u64 	%rd51, %rd64;
	add.s64 	%rd52, %rd51, %rd50;
	ld.global.f64 	%fd74, [%rd52];
	fma.rn.f64 	%fd85, %fd74, %fd73, %fd85;
$L__BB1_38:
	ld.param.u64 	%rd65, [_Z25depthwiseColorConsistencyPdS_Pfiii_param_1];
	mul.wide.s32 	%rd53, %r133, 8;
	cvta.to.global.u64 	%rd54, %rd65;
	add.s64 	%rd55, %rd54, %rd53;
	st.global.f64 	[%rd55], %fd85;
	add.s32 	%r142, %r142, 1;
	add.s32 	%r141, %r141, 1;
	add.s32 	%r140, %r140, 1;
	add.s32 	%r139, %r139, 1;
	add.s32 	%r138, %r138, 1;
	add.s32 	%r137, %r137, 1;
	add.s32 	%r136, %r136, 1;
	setp.ne.s32 	%p72, %r136, 0;
	add.s32 	%r135, %r135, 1;
	add.s32 	%r134, %r134, 1;
	add.s32 	%r133, %r133, 1;
	@%p72 bra 	$L__BB1_20;
$L__BB1_39:
	ret;

}
	// .globl	_Z26createSoftmaxWeightsKernelPfS_iiii
.visible .entry _Z26createSoftmaxWeightsKernelPfS_iiii(
	.param .u64 .ptr .align 1 _Z26createSoftmaxWeightsKernelPfS_iiii_param_0,
	.param .u64 .ptr .align 1 _Z26createSoftmaxWeightsKernelPfS_iiii_param_1,
	.param .u32 _Z26createSoftmaxWeightsKernelPfS_iiii_param_2,
	.param .u32 _Z26createSoftmaxWeightsKernelPfS_iiii_param_3,
	.param .u32 _Z26createSoftmaxWeightsKernelPfS_iiii_param_4,
	.param .u32 _Z26createSoftmaxWeightsKernelPfS_iiii_param_5
)
{
	.reg .pred 	%p<70>;
	.reg .b32 	%r<127>;
	.reg .b32 	%f<351>;
	.reg .b64 	%rd<42>;

	ld.param.u64 	%rd10, [_Z26createSoftmaxWeightsKernelPfS_iiii_param_0];
	ld.param.u64 	%rd11, [_Z26createSoftmaxWeightsKernelPfS_iiii_param_1];
	ld.param.u32 	%r28, [_Z26createSoftmaxWeightsKernelPfS_iiii_param_2];
	ld.param.u32 	%r29, [_Z26createSoftmaxWeightsKernelPfS_iiii_param_3];
	ld.param.u32 	%r30, [_Z26createSoftmaxWeightsKernelPfS_iiii_param_4];
	ld.param.u32 	%r31, [_Z26createSoftmaxWeightsKernelPfS_iiii_param_5];
	cvta.to.global.u64 	%rd1, %rd11;
	cvta.to.global.u64 	%rd2, %rd10;
	mov.u32 	%r32, %ctaid.x;
	mov.u32 	%r33, %ntid.x;
	mov.u32 	%r34, %tid.x;
	mad.lo.s32 	%r1, %r32, %r33, %r34;
	mov.u32 	%r35, %ctaid.y;
	mov.u32 	%r36, %ntid.y;
	mov.u32 	%r37, %tid.y;
	mad.lo.s32 	%r38, %r35, %r36, %r37;
	mul.lo.s32 	%r3, %r28, %r38;
	add.s32 	%r4, %r3, %r1;
	sub.s32 	%r39, %r29, %r30;
	sub.s32 	%r5, %r28, %r31;
	add.s32 	%r6, %r5, 1;
	mad.lo.s32 	%r41, %r38, %r5, %r38;
	add.s32 	%r42, %r41, %r1;
	mul.lo.s32 	%r43, %r29, %r28;
	mad.lo.s32 	%r120, %r43, %r42, %r4;
	setp.gt.s32 	%p11, %r1, %r5;
	setp.gt.s32 	%p12, %r38, %r39;
	or.pred  	%p13, %p11, %p12;
	@%p13 bra 	$L__BB2_37;
	ld.param.u32 	%r110, [_Z26createSoftmaxWeightsKernelPfS_iiii_param_2];
	mul.wide.s32 	%rd12, %r4, 4;
	add.s64 	%rd3, %rd2, %rd12;
	setp.ne.s32 	%p14, %r38, 0;
	setp.le.s32 	%p15, %r38, %r29;
	and.pred  	%p1, %p14, %p15;
	sub.s32 	%r8, %r3, %r110;
	setp.gt.s32 	%p16, %r1, 0;
	setp.le.s32 	%p17, %r1, %r110;
	and.pred  	%p18, %p16, %p17;
	and.pred  	%p2, %p18, %p1;
	cvt.s64.s32 	%rd13, %r8;
	cvt.s64.s32 	%rd4, %r1;
	add.s64 	%rd14, %rd4, %rd13;
	shl.b64 	%rd15, %rd14, 2;
	add.s64 	%rd5, %rd2, %rd15;
	mov.f32 	%f343, 0f00000000;
	not.pred 	%p19, %p2;
	@%p19 bra 	$L__BB2_3;
	ld.global.f32 	%f20, [%rd5+-4];
	ld.global.f32 	%f21, [%rd3];
	sub.f32 	%f22, %f20, %f21;
	abs.f32 	%f23, %f22;
	mov.f32 	%f24, 0fC1200000;
	sub.f32 	%f25, %f24, %f23;
	fma.rn.f32 	%f26, %f25, 0f3BBB989D, 0f3F000000;
	cvt.sat.f32.f32 	%f27, %f26;
	mov.f32 	%f28, 0f4B400001;
	mov.f32 	%f29, 0f437C0000;
	fma.rm.f32 	%f30, %f27, %f29, %f28;
	add.f32 	%f31, %f30, 0fCB40007F;
	neg.f32 	%f32, %f31;
	fma.rn.f32 	%f33, %f25, 0f3FB8AA3B, %f32;
	fma.rn.f32 	%f34, %f25, 0f32A57060, %f33;
	mov.b32 	%r44, %f30;
	shl.b32 	%r45, %r44, 23;
	mov.b32 	%f35, %r45;
	ex2.approx.ftz.f32 	%f36, %f34;
	fma.rn.f32 	%f343, %f36, %f35, 0f00000000;
$L__BB2_3:
	ld.param.u32 	%r111, [_Z26createSoftmaxWeightsKernelPfS_iiii_param_2];
	setp.gt.s32 	%p20, %r1, -1;
	setp.lt.s32 	%p21, %r1, %r111;
	and.pred  	%p22, %p20, %p21;
	and.pred  	%p3, %p22, %p1;
	add.s32 	%r46, %r1, %r8;
	mul.wide.s32 	%rd16, %r46, 4;
	add.s64 	%rd6, %rd2, %rd16;
	not.pred 	%p23, %p3;
	@%p23 bra 	$L__BB2_5;
	ld.global.f32 	%f37, [%rd6];
	ld.global.f32 	%f38, [%rd3];
	sub.f32 	%f39, %f37, %f38;
	abs.f32 	%f40, %f39;
	mov.f32 	%f41, 0fC1200000;
	sub.f32 	%f42, %f41, %f40;
	fma.rn.f32 	%f43, %f42, 0f3BBB989D, 0f3F000000;
	cvt.sat.f32.f32 	%f44, %f43;
	mov.f32 	%f45, 0f4B400001;
	mov.f32 	%f46, 0f437C0000;
	fma.rm.f32 	%f47, %f44, %f46, %f45;
	add.f32 	%f48, %f47, 0fCB40007F;
	neg.f32 	%f49, %f48;
	fma.rn.f32 	%f50, %f42, 0f3FB8AA3B, %f49;
	fma.rn.f32 	%f51, %f42, 0f32A57060, %f50;
	mov.b32 	%r47, %f47;
	shl.b32 	%r48, %r47, 23;
	mov.b32 	%f52, %r48;
	ex2.approx.ftz.f32 	%f53, %f51;
	fma.rn.f32 	%f343, %f53, %f52, %f343;
$L__BB2_5:
	ld.param.u32 	%r112, [_Z26createSoftmaxWeightsKernelPfS_iiii_param_2];
	add.s32 	%r49, %r1, 1;
	setp.gt.s32 	%p24, %r1, -2;
	setp.lt.s32 	%p25, %r49, %r112;
	and.pred  	%p26, %p24, %p25;
	setp.ne.s32 	%p27, %r38, 0;
	setp.le.s32 	%p28, %r38, %r29;
	and.pred  	%p29, %p27, %p28;
	and.pred  	%p4, %p26, %p29;
	not.pred 	%p30, %p4;
	@%p30 bra 	$L__BB2_7;
	ld.global.f32 	%f54, [%rd5+4];
	ld.global.f32 	%f55, [%rd3];
	sub.f32 	%f56, %f54, %f55;
	abs.f32 	%f57, %f56;
	mov.f32 	%f58, 0fC1200000;
	sub.f32 	%f59, %f58, %f57;
	fma.rn.f32 	%f60, %f59, 0f3BBB989D, 0f3F000000;
	cvt.sat.f32.f32 	%f61, %f60;
	mov.f32 	%f62, 0f4B400001;
	mov.f32 	%f63, 0f437C0000;
	fma.rm.f32 	%f64, %f61, %f63, %f62;
	add.f32 	%f65, %f64, 0fCB40007F;
	neg.f32 	%f66, %f65;
	fma.rn.f32 	%f67, %f59, 0f3FB8AA3B, %f66;
	fma.rn.f32 	%f68, %f59, 0f32A57060, %f67;
	mov.b32 	%r50, %f64;
	shl.b32 	%r51, %r50, 23;
	mov.b32 	%f69, %r51;
	ex2.approx.ftz.f32 	%f70, %f68;
	fma.rn.f32 	%f343, %f70, %f69, %f343;
$L__BB2_7:
	ld.param.u32 	%r113, [_Z26createSoftmaxWeightsKernelPfS_iiii_param_2];
	setp.lt.s32 	%p31, %r38, %r29;
	setp.gt.s32 	%p32, %r1, 0;
	setp.le.s32 	%p33, %r1, %r113;
	and.pred  	%p34, %p32, %p33;
	and.pred  	%p5, %p34, %p31;
	cvt.s64.s32 	%rd17, %r3;
	add.s64 	%rd18, %rd4, %rd17;
	shl.b64 	%rd19, %rd18, 2;
	add.s64 	%rd7, %rd2, %rd19;
	not.pred 	%p35, %p5;
	@%p35 bra 	$L__BB2_9;
	ld.global.f32 	%f71, [%rd7+-4];
	ld.global.f32 	%f72, [%rd3];
	sub.f32 	%f73, %f71, %f72;
	abs.f32 	%f74, %f73;
	mov.f32 	%f75, 0fC1200000;
	sub.f32 	%f76, %f75, %f74;
	fma.rn.f32 	%f77, %f76, 0f3BBB989D, 0f3F000000;
	cvt.sat.f32.f32 	%f78, %f77;
	mov.f32 	%f79, 0f4B400001;
	mov.f32 	%f80, 0f437C0000;
	fma.rm.f32 	%f81, %f78, %f80, %f79;
	add.f32 	%f82, %f81, 0fCB40007F;
	neg.f32 	%f83, %f82;
	fma.rn.f32 	%f84, %f76, 0f3FB8AA3B, %f83;
	fma.rn.f32 	%f85, %f76, 0f32A57060, %f84;
	mov.b32 	%r56, %f81;
	shl.b32 	%r57, %r56, 23;
	mov.b32 	%f86, %r57;
	ex2.approx.ftz.f32 	%f87, %f85;
	fma.rn.f32 	%f343, %f87, %f86, %f343;
$L__BB2_9:
	ld.param.u32 	%r114, [_Z26createSoftmaxWeightsKernelPfS_iiii_param_2];
	setp.lt.s32 	%p36, %r38, %r29;
	mov.u32 	%r58, %ctaid.x;
	mov.u32 	%r59, %ntid.x;
	mov.u32 	%r60, %tid.x;
	mad.lo.s32 	%r61, %r58, %r59, %r60;
	setp.gt.s32 	%p37, %r61, -1;
	setp.lt.s32 	%p38, %r61, %r114;
	and.pred  	%p39, %p38, %p36;
	and.pred  	%p6, %p39, %p37;
	not.pred 	%p40, %p6;
	@%p40 bra 	$L__BB2_11;
	ld.global.f32 	%f88, [%rd3];
	sub.f32 	%f89, %f88, %f88;
	abs.f32 	%f90, %f89;
	mov.f32 	%f91, 0fC1200000;
	sub.f32 	%f92, %f91, %f90;
	fma.rn.f32 	%f93, %f92, 0f3BBB989D, 0f3F000000;
	cvt.sat.f32.f32 	%f94, %f93;
	mov.f32 	%f95, 0f4B400001;
	mov.f32 	%f96, 0f437C0000;
	fma.rm.f32 	%f97, %f94, %f96, %f95;
	add.f32 	%f98, %f97, 0fCB40007F;
	neg.f32 	%f99, %f98;
	fma.rn.f32 	%f100, %f92, 0f3FB8AA3B, %f99;
	fma.rn.f32 	%f101, %f92, 0f32A57060, %f100;
	mov.b32 	%r62, %f97;
	shl.b32 	%r63, %r62, 23;
	mov.b32 	%f102, %r63;
	ex2.approx.ftz.f32 	%f103, %f101;
	fma.rn.f32 	%f343, %f103, %f102, %f343;
$L__BB2_11:
	ld.param.u32 	%r115, [_Z26createSoftmaxWeightsKernelPfS_iiii_param_2];
	setp.lt.s32 	%p41, %r38, %r29;
	mov.u32 	%r64, %ctaid.x;
	mov.u32 	%r65, %ntid.x;
	mov.u32 	%r66, %tid.x;
	mad.lo.s32 	%r67, %r64, %r65, %r66;
	setp.gt.s32 	%p42, %r67, -2;
	add.s32 	%r68, %r67, 1;
	setp.lt.s32 	%p43, %r68, %r115;
	and.pred  	%p44, %p43, %p41;
	and.pred  	%p7, %p44, %p42;
	not.pred 	%p45, %p7;
	@%p45 bra 	$L__BB2_13;
	ld.global.f32 	%f104, [%rd7+4];
	ld.global.f32 	%f105, [%rd3];
	sub.f32 	%f106, %f104, %f105;
	abs.f32 	%f107, %f106;
	mov.f32 	%f108, 0fC1200000;
	sub.f32 	%f109, %f108, %f107;
	fma.rn.f32 	%f110, %f109, 0f3BBB989D, 0f3F000000;
	cvt.sat.f32.f32 	%f111, %f110;
	mov.f32 	%f112, 0f4B400001;
	mov.f32 	%f113, 0f437C0000;
	fma.rm.f32 	%f114, %f111, %f113, %f112;
	add.f32 	%f115, %f114, 0fCB40007F;
	neg.f32 	%f116, %f115;
	fma.rn.f32 	%f117, %f109, 0f3FB8AA3B, %f116;
	fma.rn.f32 	%f118, %f109, 0f32A57060, %f117;
	mov.b32 	%r69, %f114;
	shl.b32 	%r70, %r69, 23;
	mov.b32 	%f119, %r70;
	ex2.approx.ftz.f32 	%f120, %f118;
	fma.rn.f32 	%f343, %f120, %f119, %f343;
$L__BB2_13:
	ld.param.u32 	%r116, [_Z26createSoftmaxWeightsKernelPfS_iiii_param_2];
	add.s32 	%r9, %r38, 1;
	setp.lt.s32 	%p46, %r9, %r29;
	shl.b32 	%r71, %r116, 1;
	add.s32 	%r72, %r8, %r71;
	mov.u32 	%r73, %ctaid.x;
	mov.u32 	%r74, %ntid.x;
	mov.u32 	%r75, %tid.x;
	mad.lo.s32 	%r76, %r73, %r74, %r75;
	setp.gt.s32 	%p47, %r76, 0;
	setp.le.s32 	%p48, %r76, %r116;
	and.pred  	%p49, %p47, %p48;
	and.pred  	%p8, %p49, %p46;
	cvt.s64.s32 	%rd20, %r72;
	add.s64 	%rd21, %rd4, %rd20;
	shl.b64 	%rd22, %rd21, 2;
	add.s64 	%rd8, %rd2, %rd22;
	not.pred 	%p50, %p8;
	@%p50 bra 	$L__BB2_15;
	ld.global.f32 	%f121, [%rd8+-4];
	ld.global.f32 	%f122, [%rd3];
	sub.f32 	%f123, %f121, %f122;
	abs.f32 	%f124, %f123;
	mov.f32 	%f125, 0fC1200000;
	sub.f32 	%f126, %f125, %f124;
	fma.rn.f32 	%f127, %f126, 0f3BBB989D, 0f3F000000;
	cvt.sat.f32.f32 	%f128, %f127;
	mov.f32 	%f129, 0f4B400001;
	mov.f32 	%f130, 0f437C0000;
	fma.rm.f32 	%f131, %f128, %f130, %f129;
	add.f32 	%f132, %f131, 0fCB40007F;
	neg.f32 	%f133, %f132;
	fma.rn.f32 	%f134, %f126, 0f3FB8AA3B, %f133;
	fma.rn.f32 	%f135, %f126, 0f32A57060, %f134;
	mov.b32 	%r77, %f131;
	shl.b32 	%r78, %r77, 23;
	mov.b32 	%f136, %r78;
	ex2.approx.ftz.f32 	%f137, %f135;
	fma.rn.f32 	%f343, %f137, %f136, %f343;
$L__BB2_15:
	ld.param.u32 	%r117, [_Z26createSoftmaxWeightsKernelPfS_iiii_param_2];
	setp.lt.s32 	%p51, %r9, %r29;
	mov.u32 	%r79, %ctaid.x;
	mov.u32 	%r80, %ntid.x;
	mov.u32 	%r81, %tid.x;
	mad.lo.s32 	%r82, %r79, %r80, %r81;
	setp.gt.s32 	%p52, %r82, -1;
	setp.lt.s32 	%p53, %r82, %r117;
	and.pred  	%p54, %p53, %p51;
	and.pred  	%p9, %p54, %p52;
	mul.wide.s32 	%rd23, %r117, 4;
	add.s64 	%rd9, %rd3, %rd23;
	not.pred 	%p55, %p9;
	@%p55 bra 	$L__BB2_17;
	ld.global.f32 	%f138, [%rd9];
	ld.global.f32 	%f139, [%rd3];
	sub.f32 	%f140, %f138, %f139;
	abs.f32 	%f141, %f140;
	mov.f32 	%f142, 0fC1200000;
	sub.f32 	%f143, %f142, %f141;
	fma.rn.f32 	%f144, %f143, 0f3BBB989D, 0f3F000000;
	cvt.sat.f32.f32 	%f145, %f144;
	mov.f32 	%f146, 0f4B400001;
	mov.f32 	%f147, 0f437C0000;
	fma.rm.f32 	%f148, %f145, %f147, %f146;
	add.f32 	%f149, %f148, 0fCB40007F;
	neg.f32 	%f150, %f149;
	fma.rn.f32 	%f151, %f143, 0f3FB8AA3B, %f150;
	fma.rn.f32 	%f152, %f143, 0f32A57060, %f151;
	mov.b32 	%r83, %f148;
	shl.b32 	%r84, %r83, 23;
	mov.b32 	%f153, %r84;
	ex2.approx.ftz.f32 	%f154, %f152;
	fma.rn.f32 	%f343, %f154, %f153, %f343;
$L__BB2_17:
	ld.param.u32 	%r118, [_Z26createSoftmaxWeightsKernelPfS_iiii_param_2];
	setp.lt.s32 	%p56, %r9, %r29;
	mov.u32 	%r85, %ctaid.x;
	mov.u32 	%r86, %ntid.x;
	mov.u32 	%r87, %tid.x;
	mad.lo.s32 	%r88, %r85, %r86, %r87;
	setp.gt.s32 	%p57, %r88, -2;
	add.s32 	%r89, %r88, 1;
	setp.lt.s32 	%p58, %r89, %r118;
	and.pred  	%p59, %p58, %p56;
	and.pred  	%p10, %p59, %p57;
	not.pred 	%p60, %p10;
	@%p60 bra 	$L__BB2_19;
	ld.global.f32 	%f155, [%rd8+4];
	ld.global.f32 	%f156, [%rd3];
	sub.f32 	%f157, %f155, %f156;
	abs.f32 	%f158, %f157;
	mov.f32 	%f159, 0fC1200000;
	sub.f32 	%f160, %f159, %f158;
	fma.rn.f32 	%f161, %f160, 0f3BBB989D, 0f3F000000;
	cvt.sat.f32.f32 	%f162, %f161;
	mov.f32 	%f163, 0f4B400001;
	mov.f32 	%f164, 0f437C0000;
	fma.rm.f32 	%f165, %f162, %f164, %f163;
	add.f32 	%f166, %f165, 0fCB40007F;
	neg.f32 	%f167, %f166;
	fma.rn.f32 	%f168, %f160, 0f3FB8AA3B, %f167;
	fma.rn.f32 	%f169, %f160, 0f32A57060, %f168;
	mov.b32 	%r90, %f165;
	shl.b32 	%r91, %r90, 23;
	mov.b32 	%f170, %r91;
	ex2.approx.ftz.f32 	%f171, %f169;
	fma.rn.f32 	%f343, %f171, %f170, %f343;
$L__BB2_19:
	@%p19 bra 	$L__BB2_21;
	ld.global.f32 	%f172, [%rd5+-4];
	ld.global.f32 	%f173, [%rd3];
	sub.f32 	%f174, %f172, %f173;
	abs.f32 	%f175, %f174;
	mov.f32 	%f176, 0fC1200000;
	sub.f32 	%f177, %f176, %f175;
	fma.rn.f32 	%f178, %f177, 0f3BBB989D, 0f3F000000;
	cvt.sat.f32.f32 	%f179, %f178;
	mov.f32 	%f180, 0f4B400001;
	mov.f32 	%f181, 0f437C0000;
	fma.rm.f32 	%f182, %f179, %f181, %f180;
	add.f32 	%f183, %f182, 0fCB40007F;
	neg.f32 	%f184, %f183;
	fma.rn.f32 	%f185, %f177, 0f3FB8AA3B, %f184;
	fma.rn.f32 	%f186, %f177, 0f32A57060, %f185;
	mov.b32 	%r92, %f182;
	shl.b32 	%r93, %r92, 23;
	mov.b32 	%f187, %r93;
	ex2.approx.ftz.f32 	%f188, %f186;
	mul.f32 	%f189, %f188, %f187;
	div.rn.f32 	%f190, %f189, %f343;
	mul.wide.s32 	%rd24, %r120, 4;
	add.s64 	%rd25, %rd1, %rd24;
	st.global.f32 	[%rd25], %f190;
	add.s32 	%r120, %r120, 1;
$L__BB2_21:
	@%p23 bra 	$L__BB2_23;
	ld.global.f32 	%f191, [%rd6];
	ld.global.f32 	%f192, [%rd3];
	sub.f32 	%f193, %f191, %f192;
	abs.f32 	%f194, %f193;
	mov.f32 	%f195, 0fC1200000;
	sub.f32 	%f196, %f195, %f194;
	fma.rn.f32 	%f197, %f196, 0f3BBB989D, 0f3F000000;
	cvt.sat.f32.f32 	%f198, %f197;
	mov.f32 	%f199, 0f4B400001;
	mov.f32 	%f200, 0f437C0000;
	fma.rm.f32 	%f201, %f198, %f200, %f199;
	add.f32 	%f202, %f201, 0fCB40007F;
	neg.f32 	%f203, %f202;
	fma.rn.f32 	%f204, %f196, 0f3FB8AA3B, %f203;
	fma.rn.f32 	%f205, %f196, 0f32A57060, %f204;
	mov.b32 	%r94, %f201;
	shl.b32 	%r95, %r94, 23;
	mov.b32 	%f206, %r95;
	ex2.approx.ftz.f32 	%f207, %f205;
	mul.f32 	%f208, %f207, %f206;
	div.rn.f32 	%f209, %f208, %f343;
	mul.wide.s32 	%rd26, %r120, 4;
	add.s64 	%rd27, %rd1, %rd26;
	st.global.f32 	[%rd27], %f209;
	add.s32 	%r120, %r120, 1;
$L__BB2_23:
	@%p30 bra 	$L__BB2_25;
	ld.global.f32 	%f210, [%rd5+4];
	ld.global.f32 	%f211, [%rd3];
	sub.f32 	%f212, %f210, %f211;
	abs.f32 	%f213, %f212;
	mov.f32 	%f214, 0fC1200000;
	sub.f32 	%f215, %f214, %f213;
	fma.rn.f32 	%f216, %f215, 0f3BBB989D, 0f3F000000;
	cvt.sat.f32.f32 	%f217, %f216;
	mov.f32 	%f218, 0f4B400001;
	mov.f32 	%f219, 0f437C0000;
	fma.rm.f32 	%f220, %f217, %f219, %f218;
	add.f32 	%f221, %f220, 0fCB40007F;
	neg.f32 	%f222, %f221;
	fma.rn.f32 	%f223, %f215, 0f3FB8AA3B, %f222;
	fma.rn.f32 	%f224, %f215, 0f32A57060, %f223;
	mov.b32 	%r96, %f220;
	shl.b32 	%r97, %r96, 23;
	mov.b32 	%f225, %r97;
	ex2.approx.ftz.f32 	%f226, %f224;
	mul.f32 	%f227, %f226, %f225;
	div.rn.f32 	%f228, %f227, %f343;
	mul.wide.s32 	%rd28, %r120, 4;
	add.s64 	%rd29, %rd1, %rd28;
	st.global.f32 	[%rd29], %f228;
	add.s32 	%r120, %r120, 1;
$L__BB2_25:
	add.s32 	%r123, %r120, %r5;
	@%p35 bra 	$L__BB2_27;
	ld.global.f32 	%f229, [%rd7+-4];
	ld.global.f32 	%f230, [%rd3];
	sub.f32 	%f231, %f229, %f230;
	abs.f32 	%f232, %f231;
	mov.f32 	%f233, 0fC1200000;
	sub.f32 	%f234, %f233, %f232;
	fma.rn.f32 	%f235, %f234, 0f3BBB989D, 0f3F000000;
	cvt.sat.f32.f32 	%f236, %f235;
	mov.f32 	%f237, 0f4B400001;
	mov.f32 	%f238, 0f437C0000;
	fma.rm.f32 	%f239, %f236, %f238, %f237;
	add.f32 	%f240, %f239, 0fCB40007F;
	neg.f32 	%f241, %f240;
	fma.rn.f32 	%f242, %f234, 0f3FB8AA3B, %f241;
	fma.rn.f32 	%f243, %f234, 0f32A57060, %f242;
	mov.b32 	%r98, %f239;
	shl.b32 	%r99, %r98, 23;
	mov.b32 	%f244, %r99;
	ex2.approx.ftz.f32 	%f245, %f243;
	mul.f32 	%f246, %f245, %f244;
	div.rn.f32 	%f247, %f246, %f343;
	mul.wide.s32 	%rd30, %r123, 4;
	add.s64 	%rd31, %rd1, %rd30;
	st.global.f32 	[%rd31], %f247;
	add.s32 	%r123, %r6, %r120;
$L__BB2_27:
	@%p40 bra 	$L__BB2_29;
	ld.global.f32 	%f248, [%rd3];
	sub.f32 	%f249, %f248, %f248;
	abs.f32 	%f250, %f249;
	mov.f32 	%f251, 0fC1200000;
	sub.f32 	%f252, %f251, %f250;
	fma.rn.f32 	%f253, %f252, 0f3BBB989D, 0f3F000000;
	cvt.sat.f32.f32 	%f254, %f253;
	mov.f32 	%f255, 0f4B400001;
	mov.f32 	%f256, 0f437C0000;
	fma.rm.f32 	%f257, %f254, %f256, %f255;
	add.f32 	%f258, %f257, 0fCB40007F;
	neg.f32 	%f259, %f258;
	fma.rn.f32 	%f260, %f252, 0f3FB8AA3B, %f259;
	fma.rn.f32 	%f261, %f252, 0f32A57060, %f260;
	mov.b32 	%r100, %f257;
	shl.b32 	%r101, %r100, 23;
	mov.b32 	%f262, %r101;
	ex2.approx.ftz.f32 	%f263, %f261;
	mul.f32 	%f264, %f263, %f262;
	div.rn.f32 	%f265, %f264, %f343;
	mul.wide.s32 	%rd32, %r123, 4;
	add.s64 	%rd33, %rd1, %rd32;
	st.global.f32 	[%rd33], %f265;
	add.s32 	%r123, %r123, 1;
$L__BB2_29:
	@%p45 bra 	$L__BB2_31;
	ld.global.f32 	%f266, [%rd7+4];
	ld.global.f32 	%f267, [%rd3];
	sub.f32 	%f268, %f266, %f267;
	abs.f32 	%f269, %f268;
	mov.f32 	%f270, 0fC1200000;
	sub.f32 	%f271, %f270, %f269;
	fma.rn.f32 	%f272, %f271, 0f3BBB989D, 0f3F000000;
	cvt.sat.f32.f32 	%f273, %f272;
	mov.f32 	%f274, 0f4B400001;
	mov.f32 	%f275, 0f437C0000;
	fma.rm.f32 	%f276, %f273, %f275, %f274;
	add.f32 	%f277, %f276, 0fCB40007F;
	neg.f32 	%f278, %f277;
	fma.rn.f32 	%f279, %f271, 0f3FB8AA3B, %f278;
	fma.rn.f32 	%f280, %f271, 0f32A57060, %f279;
	mov.b32 	%r102, %f276;
	shl.b32 	%r103, %r102, 23;
	mov.b32 	%f281, %r103;
	ex2.approx.ftz.f32 	%f282, %f280;
	mul.f32 	%f283, %f282, %f281;
	div.rn.f32 	%f284, %f283, %f343;
	mul.wide.s32 	%rd34, %r123, 4;
	add.s64 	%rd35, %rd1, %rd34;
	st.global.f32 	[%rd35], %f284;
	add.s32 	%r123, %r123, 1;
$L__BB2_31:
	add.s32 	%r126, %r123, %r5;
	@%p50 bra 	$L__BB2_33;
	ld.global.f32 	%f285, [%rd8+-4];
	ld.global.f32 	%f286, [%rd3];
	sub.f32 	%f287, %f285, %f286;
	abs.f32 	%f288, %f287;
	mov.f32 	%f289, 0fC1200000;
	sub.f32 	%f290, %f289, %f288;
	fma.rn.f32 	%f291, %f290, 0f3BBB989D, 0f3F000000;
	cvt.sat.f32.f32 	%f292, %f291;
	mov.f32 	%f293, 0f4B400001;
	mov.f32 	%f294, 0f437C0000;
	fma.rm.f32 	%f295, %f292, %f294, %f293;
	add.f32 	%f296, %f295, 0fCB40007F;
	neg.f32 	%f297, %f296;
	fma.rn.f32 	%f298, %f290, 0f3FB8AA3B, %f297;
	fma.rn.f32 	%f299, %f290, 0f32A57060, %f298;
	mov.b32 	%r104, %f295;
	shl.b32 	%r105, %r104, 23;
	mov.b32 	%f300, %r105;
	ex2.approx.ftz.f32 	%f301, %f299;
	mul.f32 	%f302, %f301, %f300;
	div.rn.f32 	%f303, %f302, %f343;
	mul.wide.s32 	%rd36, %r126, 4;
	add.s64 	%rd37, %rd1, %rd36;
	st.global.f32 	[%rd37], %f303;
	add.s32 	%r126, %r6, %r123;
$L__BB2_33:
	@%p55 bra 	$L__BB2_35;
	ld.global.f32 	%f304, [%rd9];
	ld.global.f32 	%f305, [%rd3];
	sub.f32 	%f306, %f304, %f305;
	abs.f32 	%f307, %f306;
	mov.f32 	%f308, 0fC1200000;
	sub.f32 	%f309, %f308, %f307;
	fma.rn.f32 	%f310, %f309, 0f3BBB989D, 0f3F000000;
	cvt.sat.f32.f32 	%f311, %f310;
	mov.f32 	%f312, 0f4B400001;
	mov.f32 	%f313, 0f437C0000;
	fma.rm.f32 	%f314, %f311, %f313, %f312;
	add.f32 	%f315, %f314, 0fCB40007F;
	neg.f32 	%f316, %f315;
	fma.rn.f32 	%f317, %f309, 0f3FB8AA3B, %f316;
	fma.rn.f32 	%f318, %f309, 0f32A57060, %f317;
	mov.b32 	%r106, %f314;
	shl.b32 	%r107, %r106, 23;
	mov.b32 	%f319, %r107;
	ex2.approx.ftz.f32 	%f320, %f318;
	mul.f32 	%f321, %f320, %f319;
	div.rn.f32 	%f322, %f321, %f343;
	mul.wide.s32 	%rd38, %r126, 4;
	add.s64 	%rd39, %rd1, %rd38;
	st.global.f32 	[%rd39], %f322;
	add.s32 	%r126, %r126, 1;
$L__BB2_35:
	@%p60 bra 	$L__BB2_37;
	ld.global.f32 	%f323, [%rd8+4];
	ld.global.f32 	%f324, [%rd3];
	sub.f32 	%f325, %f323, %f324;
	abs.f32 	%f326, %f325;
	mov.f32 	%f327, 0fC1200000;
	sub.f32 	%f328, %f327, %f326;
	fma.rn.f32 	%f329, %f328, 0f3BBB989D, 0f3F000000;
	cvt.sat.f32.f32 	%f330, %f329;
	mov.f32 	%f331, 0f4B400001;
	mov.f32 	%f332, 0f437C0000;
	fma.rm.f32 	%f333, %f330, %f332, %f331;
	add.f32 	%f334, %f333, 0fCB40007F;
	neg.f32 	%f335, %f334;
	fma.rn.f32 	%f336, %f328, 0f3FB8AA3B, %f335;
	fma.rn.f32 	%f337, %f328, 0f32A57060, %f336;
	mov.b32 	%r108, %f333;
	shl.b32 	%r109, %r108, 23;
	mov.b32 	%f338, %r109;
	ex2.approx.ftz.f32 	%f339, %f337;
	mul.f32 	%f340, %f339, %f338;
	div.rn.f32 	%f341, %f340, %f343;
	mul.wide.s32 	%rd40, %r126, 4;
	add.s64 	%rd41, %rd1, %rd40;
	st.global.f32 	[%rd41], %f341;
$L__BB2_37:
	ret;

}


// ===== COMPILED SASS (sm_100) =====

	.target	sm_100

	.elftype	@"ET_EXEC"


//--------------------- .note.nv.tkinfo           --------------------------
	.section	.note.nv.tkinfo,"",@"SHT_NOTE"
	.sectionflags	@"SHF_NOTE_NV_TKINFO"
	.tkinfo
        /*0018*/ 	.word	0x00000002
        /*0030*/ 	.string	""
        /*0030*/ 	.string	"ptxas"
        /*0030*/ 	.string	"Cuda compilation tools, release 13.0, V13.0.88"
        /*0030*/ 	.string	"Build cuda_13.0.r13.0/compiler.36424714_0"
        /*0030*/ 	.string	"-arch sm_100 -m 64 "



//--------------------- .note.nv.cuinfo           --------------------------
	.section	.note.nv.cuinfo,"",@"SHT_NOTE"
	.sectionflags	@"SHF_NOTE_NV_CUINFO"
        /*0018*/ 	.short	0x0002
        /*001a*/ 	.short	0x0064
        /*001c*/ 	.short	0x0082
	.zero		2


//--------------------- .nv.info                  --------------------------
	.section	.nv.info,"",@"SHT_CUDA_INFO"
	.align	4


	//----- nvinfo : EIATTR_REGCOUNT
	.align		4
        /*0000*/ 	.byte	0x04, 0x2f
        /*0002*/ 	.short	(.L_1 - .L_0)
	.align		4
.L_0:
        /*0004*/ 	.word	index@(_Z3addiPfS_)
        /*0008*/ 	.word	0x00000018


	//----- nvinfo : EIATTR_FRAME_SIZE
	.align		4
.L_1:
        /*000c*/ 	.byte	0x04, 0x11
        /*000e*/ 	.short	(.L_3 - .L_2)
	.align		4
.L_2:
        /*0010*/ 	.word	index@(_Z3addiPfS_)
        /*0014*/ 	.word	0x00000000


	//----- nvinfo : EIATTR_REGCOUNT
	.align		4
.L_3:
        /*0018*/ 	.byte	0x04, 0x2f
        /*001a*/ 	.short	(.L_5 - .L_4)
	.align		4
.L_4:
        /*001c*/ 	.word	index@(_Z25depthwiseColorConsistencyPdS_Pfiii)
        /*0020*/ 	.word	0x0000002f


	//----- nvinfo : EIATTR_FRAME_SIZE
	.align		4
.L_5:
        /*0024*/ 	.byte	0x04, 0x11
        /*0026*/ 	.short	(.L_7 - .L_6)
	.align		4
.L_6:
        /*0028*/ 	.word	index@($__internal_1_$__cuda_sm20_div_rn_f64_full)
        /*002c*/ 	.word	0x00000000


	//----- nvinfo : EIATTR_FRAME_SIZE
	.align		4
.L_7:
        /*0030*/ 	.byte	0x04, 0x11
        /*0032*/ 	.short	(.L_9 - .L_8)
	.align		4
.L_8:
        /*0034*/ 	.word	index@(_Z25depthwiseColorConsistencyPdS_Pfiii)
        /*0038*/ 	.word	0x00000000


	//----- nvinfo : EIATTR_REGCOUNT
	.align		4
.L_9:
        /*003c*/ 	.byte	0x04, 0x2f
        /*003e*/ 	.short	(.L_11 - .L_10)
	.align		4
.L_10:
        /*0040*/ 	.word	index@(_Z26createSoftmaxWeightsKernelPfS_iiii)
        /*0044*/ 	.word	0x00000020


	//----- nvinfo : EIATTR_FRAME_SIZE
	.align		4
.L_11:
        /*0048*/ 	.byte	0x04, 0x11
        /*004a*/ 	.short	(.L_13 - .L_12)
	.align		4
.L_12:
        /*004c*/ 	.word	index@($__internal_0_$__cuda_sm3x_div_rn_noftz_f32_slowpath)
        /*0050*/ 	.word	0x00000000


	//----- nvinfo : EIATTR_FRAME_SIZE
	.align		4
.L_13:
        /*0054*/ 	.byte	0x04, 0x11
        /*0056*/ 	.short	(.L_15 - .L_14)
	.align		4
.L_14:
        /*0058*/ 	.word	index@(_Z26createSoftmaxWeightsKernelPfS_iiii)
        /*005c*/ 	.word	0x00000000


	//----- nvinfo : EIATTR_MIN_STACK_SIZE
	.align		4
.L_15:
        /*0060*/ 	.byte	0x04, 0x12
        /*0062*/ 	.short	(.L_17 - .L_16)
	.align		4
.L_16:
        /*0064*/ 	.word	index@(_Z26createSoftmaxWeightsKernelPfS_iiii)
        /*0068*/ 	.word	0x00000000


	//----- nvinfo : EIATTR_MIN_STACK_SIZE
	.align		4
.L_17:
        /*006c*/ 	.byte	0x04, 0x12
        /*006e*/ 	.short	(.L_19 - .L_18)
	.align		4
.L_18:
        /*0070*/ 	.word	index@(_Z25depthwiseColorConsistencyPdS_Pfiii)
        /*0074*/ 	.word	0x00000000


	//----- nvinfo : EIATTR_MIN_STACK_SIZE
	.align		4
.L_19:
        /*0078*/ 	.byte	0x04, 0x12
        /*007a*/ 	.short	(.L_21 - .L_20)
	.align		4
.L_20:
        /*007c*/ 	.word	index@(_Z3addiPfS_)
        /*0080*/ 	.word	0x00000000
.L_21:


//--------------------- .nv.compat                --------------------------
	.section	.nv.compat,"",@"SHT_CUDA_COMPAT_INFO"
	.align	4
        /*0000*/ 	.byte	0x02, 0x09, 0x00, 0x00, 0x02, 0x02, 0x01, 0x00, 0x02, 0x05, 0x05, 0x00, 0x03, 0x07, 0x01, 0x01
        /*0010*/ 	.byte	0x02, 0x03, 0x00, 0x00, 0x02, 0x06, 0x01, 0x00, 0x04, 0x0b, 0x08, 0x00, 0x01, 0x00, 0x00, 0x00
        /*0020*/ 	.byte	0x00, 0x00, 0x00, 0x00


//--------------------- .nv.info._Z26createSoftmaxWeightsKernelPfS_iiii --------------------------
	.section	.nv.info._Z26createSoftmaxWeightsKernelPfS_iiii,"",@"SHT_CUDA_INFO"
	.sectionflags	@""
	.align	4


	//----- nvinfo : EIATTR_CUDA_API_VERSION
	.align		4
        /*0000*/ 	.byte	0x04, 0x37
        /*0002*/ 	.short	(.L_23 - .L_22)
.L_22:
        /*0004*/ 	.word	0x00000082


	//----- nvinfo : EIATTR_KPARAM_INFO
	.align		4
.L_23:
        /*0008*/ 	.byte	0x04, 0x17
        /*000a*/ 	.short	(.L_25 - .L_24)
.L_24:
        /*000c*/ 	.word	0x00000000
        /*0010*/ 	.short	0x0005
        /*0012*/ 	.short	0x001c
        /*0014*/ 	.byte	0x00, 0xf0, 0x11, 0x00


	//----- nvinfo : EIATTR_KPARAM_INFO
	.align		4
.L_25:
        /*0018*/ 	.byte	0x04, 0x17
        /*001a*/ 	.short	(.L_27 - .L_26)
.L_26:
        /*001c*/ 	.word	0x00000000
        /*0020*/ 	.short	0x0004
        /*0022*/ 	.short	0x0018
        /*0024*/ 	.byte	0x00, 0xf0, 0x11, 0x00


	//----- nvinfo : EIATTR_KPARAM_INFO
	.align		4
.L_27:
        /*0028*/ 	.byte	0x04, 0x17
        /*002a*/ 	.short	(.L_29 - .L_28)
.L_28:
        /*002c*/ 	.word	0x00000000
        /*0030*/ 	.short	0x0003
        /*0032*/ 	.short	0x0014
        /*0034*/ 	.byte	0x00, 0xf0, 0x11, 0x00


	//----- nvinfo : EIATTR_KPARAM_INFO
	.align		4
.L_29:
        /*0038*/ 	.byte	0x04, 0x17
        /*003a*/ 	.short	(.L_31 - .L_30)
.L_30:
        /*003c*/ 	.word	0x00000000
        /*0040*/ 	.short	0x0002
        /*0042*/ 	.short	0x0010
        /*0044*/ 	.byte	0x00, 0xf0, 0x11, 0x00


	//----- nvinfo : EIATTR_KPARAM_INFO
	.align		4
.L_31:
        /*0048*/ 	.byte	0x04, 0x17
        /*004a*/ 	.short	(.L_33 - .L_32)
.L_32:
        /*004c*/ 	.word	0x00000000
        /*0050*/ 	.short	0x0001
        /*0052*/ 	.short	0x0008
        /*0054*/ 	.byte	0x00, 0xf5, 0x21, 0x00


	//----- nvinfo : EIATTR_KPARAM_INFO
	.align		4
.L_33:
        /*0058*/ 	.byte	0x04, 0x17
        /*005a*/ 	.short	(.L_35 - .L_34)
.L_34:
        /*005c*/ 	.word	0x00000000
        /*0060*/ 	.short	0x0000
        /*0062*/ 	.short	0x0000
        /*0064*/ 	.byte	0x00, 0xf5, 0x21, 0x00


	//----- nvinfo : EIATTR_SPARSE_MMA_MASK
	.align		4
.L_35:
        /*0068*/ 	.byte	0x03, 0x50
        /*006a*/ 	.short	0x0000


	//----- nvinfo : EIATTR_MAXREG_COUNT
	.align		4
        /*006c*/ 	.byte	0x03, 0x1b
        /*006e*/ 	.short	0x00ff


	//----- nvinfo : EIATTR_MERCURY_ISA_VERSION
	.align		4
        /*0070*/ 	.byte	0x03, 0x5f
        /*0072*/ 	.short	0x0101


	//----- nvinfo : EIATTR_VRC_CTA_INIT_COUNT
	.align		4
        /*0074*/ 	.byte	0x02, 0x4a
	.zero		1
	.zero		1


	//----- nvinfo : EIATTR_EXIT_INSTR_OFFSETS
	.align		4
        /*0078*/ 	.byte	0x04, 0x1c
        /*007a*/ 	.short	(.L_37 - .L_36)


	//   ....[0]....
.L_36:
        /*007c*/ 	.word	0x000000f0


	//   ....[1]....
        /*0080*/ 	.word	0x00001f30


	//   ....[2]....
        /*0084*/ 	.word	0x00002130


	//----- nvinfo : EIATTR_CRS_STACK_SIZE
	.align		4
.L_37:
        /*0088*/ 	.byte	0x04, 0x1e
        /*008a*/ 	.short	(.L_39 - .L_38)
.L_38:
        /*008c*/ 	.word	0x00000000


	//----- nvinfo : EIATTR_CBANK_PARAM_SIZE
	.align		4
.L_39:
        /*0090*/ 	.byte	0x03, 0x19
        /*0092*/ 	.short	0x0020


	//----- nvinfo : EIATTR_PARAM_CBANK
	.align		4
        /*0094*/ 	.byte	0x04, 0x0a
        /*0096*/ 	.short	(.L_41 - .L_40)
	.align		4
.L_40:
        /*0098*/ 	.word	index@(.nv.constant0._Z26createSoftmaxWeightsKernelPfS_iiii)
        /*009c*/ 	.short	0x0380
        /*009e*/ 	.short	0x0020


	//----- nvinfo : EIATTR_SW_WAR
	.align		4
.L_41:
        /*00a0*/ 	.byte	0x04, 0x36
        /*00a2*/ 	.short	(.L_43 - .L_42)
.L_42:
        /*00a4*/ 	.word	0x00000008
.L_43:


//--------------------- .nv.info._Z25depthwiseColorConsistencyPdS_Pfiii --------------------------
	.section	.nv.info._Z25depthwiseColorConsistencyPdS_Pfiii,"",@"SHT_CUDA_INFO"
	.sectionflags	@""
	.align	4


	//----- nvinfo : EIATTR_CUDA_API_VERSION
	.align		4
        /*0000*/ 	.byte	0x04, 0x37
        /*0002*/ 	.short	(.L_45 - .L_44)
.L_44:
        /*0004*/ 	.word	0x00000082


	//----- nvinfo : EIATTR_KPARAM_INFO
	.align		4
.L_45:
        /*0008*/ 	.byte	0x04, 0x17
        /*000a*/ 	.short	(.L_47 - .L_46)
.L_46:
        /*000c*/ 	.word	0x00000000
        /*0010*/ 	.short	0x0005
        /*0012*/ 	.short	0x0020
        /*0014*/ 	.byte	0x00, 0xf0, 0x11, 0x00


	//----- nvinfo : EIATTR_KPARAM_INFO
	.align		4
.L_47:
        /*0018*/ 	.byte	0x04, 0x17
        /*001a*/ 	.short	(.L_49 - .L_48)
.L_48:
        /*001c*/ 	.word	0x00000000
        /*0020*/ 	.short	0x0004
        /*0022*/ 	.short	0x001c
        /*0024*/ 	.byte	0x00, 0xf0, 0x11, 0x00


	//----- nvinfo : EIATTR_KPARAM_INFO
	.align		4
.L_49:
        /*0028*/ 	.byte	0x04, 0x17
        /*002a*/ 	.short	(.L_51 - .L_50)
.L_50:
        /*002c*/ 	.word	0x00000000
        /*0030*/ 	.short	0x0003
        /*0032*/ 	.short	0x0018
        /*0034*/ 	.byte	0x00, 0xf0, 0x11, 0x00


	//----- nvinfo : EIATTR_KPARAM_INFO
	.align		4
.L_51:
        /*0038*/ 	.byte	0x04, 0x17
        /*003a*/ 	.short	(.L_53 - .L_52)
.L_52:
        /*003c*/ 	.word	0x00000000
        /*0040*/ 	.short	0x0002
        /*0042*/ 	.short	0x0010
        /*0044*/ 	.byte	0x00, 0xf5, 0x21, 0x00


	//----- nvinfo : EIATTR_KPARAM_INFO
	.align		4
.L_53:
        /*0048*/ 	.byte	0x04, 0x17
        /*004a*/ 	.short	(.L_55 - .L_54)
.L_54:
        /*004c*/ 	.word	0x00000000
        /*0050*/ 	.short	0x0001
        /*0052*/ 	.short	0x0008
        /*0054*/ 	.byte	0x00, 0xf5, 0x21, 0x00


	//----- nvinfo : EIATTR_KPARAM_INFO
	.align		4
.L_55:
        /*0058*/ 	.byte	0x04, 0x17
        /*005a*/ 	.short	(.L_57 - .L_56)
.L_56:
        /*005c*/ 	.word	0x00000000
        /*0060*/ 	.short	0x0000
        /*0062*/ 	.short	0x0000
        /*0064*/ 	.byte	0x00, 0xf5, 0x21, 0x00


	//----- nvinfo : EIATTR_SPARSE_MMA_MASK
	.align		4
.L_57:
        /*0068*/ 	.byte	0x03, 0x50
        /*006a*/ 	.short	0x0000


	//----- nvinfo : EIATTR_MAXREG_COUNT
	.align		4
        /*006c*/ 	.byte	0x03, 0x1b
        /*006e*/ 	.short	0x00ff


	//----- nvinfo : EIATTR_MERCURY_ISA_VERSION
	.align		4
        /*0070*/ 	.byte	0x03, 0x5f
        /*0072*/ 	.short	0x0101


	//----- nvinfo : EIATTR_VRC_CTA_INIT_COUNT
	.align		4
        /*0074*/ 	.byte	0x02, 0x4a
	.zero		1
	.zero		1


	//----- nvinfo : EIATTR_EXIT_INSTR_OFFSETS
	.align		4
        /*0078*/ 	.byte	0x04, 0x1c
        /*007a*/ 	.short	(.L_59 - .L_58)


	//   ....[0]....
.L_58:
        /*007c*/ 	.word	0x00000ca0


	//   ....[1]....
        /*0080*/ 	.word	0x00002930


	//----- nvinfo : EIATTR_CRS_STACK_SIZE
	.align		4
.L_59:
        /*0084*/ 	.byte	0x04, 0x1e
        /*0086*/ 	.short	(.L_61 - .L_60)
.L_60:
        /*0088*/ 	.word	0x00000000


	//----- nvinfo : EIATTR_CBANK_PARAM_SIZE
	.align		4
.L_61:
        /*008c*/ 	.byte	0x03, 0x19
        /*008e*/ 	.short	0x0024


	//----- nvinfo : EIATTR_PARAM_CBANK
	.align		4
        /*0090*/ 	.byte	0x04, 0x0a
        /*0092*/ 	.short	(.L_63 - .L_62)
	.align		4
.L_62:
        /*0094*/ 	.word	index@(.nv.constant0._Z25depthwiseColorConsistencyPdS_Pfiii)
        /*0098*/ 	.short	0x0380
        /*009a*/ 	.short	0x0024


	//----- nvinfo : EIATTR_SW_WAR
	.align		4
.L_63:
        /*009c*/ 	.byte	0x04, 0x36
        /*009e*/ 	.short	(.L_65 - .L_64)
.L_64:
        /*00a0*/ 	.word	0x00000008
.L_65:


//--------------------- .nv.info._Z3addiPfS_      --------------------------
	.section	.nv.info._Z3addiPfS_,"",@"SHT_CUDA_INFO"
	.sectionflags	@""
	.align	4


	//----- nvinfo : EIATTR_CUDA_API_VERSION
	.align		4
        /*0000*/ 	.byte	0x04, 0x37
        /*0002*/ 	.short	(.L_67 - .L_66)
.L_66:
        /*0004*/ 	.word	0x00000082


	//----- nvinfo : EIATTR_KPARAM_INFO
	.align		4
.L_67:
        /*0008*/ 	.byte	0x04, 0x17
        /*000a*/ 	.short	(.L_69 - .L_68)
.L_68:
        /*000c*/ 	.word	0x00000000
        /*0010*/ 	.short	0x0002
        /*0012*/ 	.short	0x0010
        /*0014*/ 	.byte	0x00, 0xf5, 0x21, 0x00


	//----- nvinfo : EIATTR_KPARAM_INFO
	.align		4
.L_69:
        /*0018*/ 	.byte	0x04, 0x17
        /*001a*/ 	.short	(.L_71 - .L_70)
.L_70:
        /*001c*/ 	.word	0x00000000
        /*0020*/ 	.short	0x0001
        /*0022*/ 	.short	0x0008
        /*0024*/ 	.byte	0x00, 0xf5, 0x21, 0x00


	//----- nvinfo : EIATTR_KPARAM_INFO
	.align		4
.L_71:
        /*0028*/ 	.byte	0x04, 0x17
        /*002a*/ 	.short	(.L_73 - .L_72)
.L_72:
        /*002c*/ 	.word	0x00000000
        /*0030*/ 	.short	0x0000
        /*0032*/ 	.short	0x0000
        /*0034*/ 	.byte	0x00, 0xf0, 0x11, 0x00


	//----- nvinfo : EIATTR_SPARSE_MMA_MASK
	.align		4
.L_73:
        /*0038*/ 	.byte	0x03, 0x50
        /*003a*/ 	.short	0x0000


	//----- nvinfo : EIATTR_MAXREG_COUNT
	.align		4
        /*003c*/ 	.byte	0x03, 0x1b
        /*003e*/ 	.short	0x00ff


	//----- nvinfo : EIATTR_MERCURY_ISA_VERSION
	.align		4
        /*0040*/ 	.byte	0x03, 0x5f
        /*0042*/ 	.short	0x0101


	//----- nvinfo : EIATTR_VRC_CTA_INIT_COUNT
	.align		4
        /*0044*/ 	.byte	0x02, 0x4a
	.zero		1
	.zero		1


	//----- nvinfo : EIATTR_EXIT_INSTR_OFFSETS
	.align		4
        /*0048*/ 	.byte	0x04, 0x1c
        /*004a*/ 	.short	(.L_75 - .L_74)


	//   ....[0]....
.L_74:
        /*004c*/ 	.word	0x00000090


	//   ....[1]....
        /*0050*/ 	.word	0x00000380


	//   ....[2]....
        /*0054*/ 	.word	0x00000560


	//----- nvinfo : EIATTR_CRS_STACK_SIZE
	.align		4
.L_75:
        /*0058*/ 	.byte	0x04, 0x1e
        /*005a*/ 	.short	(.L_77 - .L_76)
.L_76:
        /*005c*/ 	.word	0x00000000


	//----- nvinfo : EIATTR_CBANK_PARAM_SIZE
	.align		4
.L_77:
        /*0060*/ 	.byte	0x03, 0x19
        /*0062*/ 	.short	0x0018


	//----- nvinfo : EIATTR_PARAM_CBANK
	.align		4
        /*0064*/ 	.byte	0x04, 0x0a
        /*0066*/ 	.short	(.L_79 - .L_78)
	.align		4
.L_78:
        /*0068*/ 	.word	index@(.nv.constant0._Z3addiPfS_)
        /*006c*/ 	.short	0x0380
        /*006e*/ 	.short	0x0018


	//----- nvinfo : EIATTR_SW_WAR
	.align		4
.L_79:
        /*0070*/ 	.byte	0x04, 0x36
        /*0072*/ 	.short	(.L_81 - .L_80)
.L_80:
        /*0074*/ 	.word	0x00000008
.L_81:


//--------------------- .nv.callgraph             --------------------------
	.section	.nv.callgraph,"",@"SHT_CUDA_CALLGRAPH"
	.align	4
	.sectionentsize	8
	.align		4
        /*0000*/ 	.word	0x00000000
	.align		4
        /*0004*/ 	.word	0xffffffff
	.align		4
        /*0008*/ 	.word	0x00000000
	.align		4
        /*000c*/ 	.word	0xfffffffe
	.align		4
        /*0010*/ 	.word	0x00000000
	.align		4
        /*0014*/ 	.word	0xfffffffd
	.align		4
        /*0018*/ 	.word	0x00000000
	.align		4
        /*001c*/ 	.word	0xfffffffc


//--------------------- .text._Z26createSoftmaxWeightsKernelPfS_iiii --------------------------
	.section	.text._Z26createSoftmaxWeightsKernelPfS_iiii,"ax",@progbits
	.align	128
        .global         _Z26createSoftmaxWeightsKernelPfS_iiii
        .type           _Z26createSoftmaxWeightsKernelPfS_iiii,@function
        .size           _Z26createSoftmaxWeightsKernelPfS_iiii,(.L_x_94 - _Z26createSoftmaxWeightsKernelPfS_iiii)
        .other          _Z26createSoftmaxWeightsKernelPfS_iiii,@"STO_CUDA_ENTRY STV_DEFAULT"
_Z26createSoftmaxWeightsKernelPfS_iiii:
.text._Z26createSoftmaxWeightsKernelPfS_iiii:
[----:B------:R-:W-:Y:S01]  /*0000*/  LDC R1, c[0x0][0x37c] ;  /* 0x0000df00ff017b82 */ /* 0x000fe20000000800 */
[----:B------:R-:W0:Y:S07]  /*0010*/  S2R R3, SR_TID.Y ;  /* 0x0000000000037919 */ /* 0x000e2e0000002200 */
[----:B------:R-:W1:Y:S01]  /*0020*/  LDC R0, c[0x0][0x360] ;  /* 0x0000d800ff007b82 */ /* 0x000e620000000800 */
[----:B------:R-:W1:Y:S07]  /*0030*/  S2R R19, SR_TID.X ;  /* 0x0000000000137919 */ /* 0x000e6e0000002100 */
[----:B------:R-:W0:Y:S08]  /*0040*/  S2UR UR5, SR_CTAID.Y ;  /* 0x00000000000579c3 */ /* 0x000e300000002600 */
[----:B------:R-:W0:Y:S08]  /*0050*/  LDC R18, c[0x0][0x364] ;  /* 0x0000d900ff127b82 */ /* 0x000e300000000800 */
[----:B------:R-:W2:Y:S08]  /*0060*/  LDC.64 R16, c[0x0][0x390] ;  /* 0x0000e400ff107b82 */ /* 0x000eb00000000a00 */
[----:B------:R-:W2:Y:S08]  /*0070*/  LDC.64 R4, c[0x0][0x398] ;  /* 0x0000e600ff047b82 */ /* 0x000eb00000000a00 */
[----:B------:R-:W1:Y:S01]  /*0080*/  S2UR UR4, SR_CTAID.X ;  /* 0x00000000000479c3 */ /* 0x000e620000002500 */
[----:B0-----:R-:W-:Y:S01]  /*0090*/  IMAD R18, R18, UR5, R3 ;  /* 0x0000000512127c24 */ /* 0x001fe2000f8e0203 */
[----:B--2---:R-:W-:-:S02]  /*00a0*/  IADD3 R3, PT, PT, R17, -R4, RZ ;  /* 0x8000000411037210 */ /* 0x004fc40007ffe0ff */
[----:B------:R-:W-:Y:S02]  /*00b0*/  IADD3 R2, PT, PT, R16, -R5, RZ ;  /* 0x8000000510027210 */ /* 0x000fe40007ffe0ff */
[----:B------:R-:W-:Y:S01]  /*00c0*/  ISETP.GT.AND P0, PT, R18, R3, PT ;  /* 0x000000031200720c */ /* 0x000fe20003f04270 */
[----:B-1----:R-:W-:-:S05]  /*00d0*/  IMAD R21, R0, UR4, R19 ;  /* 0x0000000400157c24 */ /* 0x002fca000f8e0213 */
[----:B------:R-:W-:-:S13]  /*00e0*/  ISETP.GT.OR P0, PT, R21, R2, P0 ;  /* 0x000000021500720c */ /* 0x000fda0000704670 */
[----:B------:R-:W-:Y:S05]  /*00f0*/  @P0 EXIT ;  /* 0x000000000000094d */ /* 0x000fea0003800000 */
[----:B------:R-:W0:Y:S01]  /*0100*/  LDC.64 R14, c[0x0][0x380] ;  /* 0x0000e000ff0e7b82 */ /* 0x000e220000000a00 */
[----:B------:R-:W1:Y:S01]  /*0110*/  LDCU.64 UR8, c[0x0][0x380] ;  /* 0x00007000ff0877ac */ /* 0x000e620008000a00 */
[CC--:B------:R-:W-:Y:S01]  /*0120*/  IMAD R8, R18.reuse, R16.reuse, RZ ;  /* 0x0000001012087224 */ /* 0x0c0fe200078e02ff */
[----:B------:R-:W-:Y:S02]  /*0130*/  ISETP.GT.AND P0, PT, R18, R17, PT ;  /* 0x000000111200720c */ /* 0x000fe40003f04270 */
[CC--:B------:R-:W-:Y:S01]  /*0140*/  ISETP.GT.AND P1, PT, R21.reuse, R16.reuse, PT ;  /* 0x000000101500720c */ /* 0x0c0fe20003f24270 */
[----:B------:R-:W2:Y:S01]  /*0150*/  LDCU.64 UR6, c[0x0][0x358] ;  /* 0x00006b00ff0677ac */ /* 0x000ea20008000a00 */
[----:B------:R-:W-:Y:S02]  /*0160*/  IADD3 R6, PT, PT, R8, -R16, RZ ;  /* 0x8000001008067210 */ /* 0x000fe40007ffe0ff */
[----:B------:R-:W-:Y:S02]  /*0170*/  ISETP.NE.AND P0, PT, R18, RZ, !P0 ;  /* 0x000000ff1200720c */ /* 0x000fe40004705270 */
[----:B------:R-:W-:-:S02]  /*0180*/  ISETP.GT.AND P1, PT, R21, RZ, !P1 ;  /* 0x000000ff1500720c */ /* 0x000fc40004f24270 */
[----:B------:R-:W-:Y:S02]  /*0190*/  SHF.R.S32.HI R27, RZ, 0x1f, R21 ;  /* 0x0000001fff1b7819 */ /* 0x000fe40000011415 */
[C---:B------:R-:W-:Y:S02]  /*01a0*/  IADD3 R0, P2, PT, R21.reuse, R6, RZ ;  /* 0x0000000615007210 */ /* 0x040fe40007f5e0ff */
[----:B------:R-:W-:Y:S02]  /*01b0*/  PLOP3.LUT P5, PT, P1, P0, PT, 0x80, 0x8 ;  /* 0x000000000008781c */ /* 0x000fe40000fa1070 */
[----:B------:R-:W-:Y:S02]  /*01c0*/  IADD3 R20, PT, PT, R21, R8, RZ ;  /* 0x0000000815147210 */ /* 0x000fe40007ffe0ff */
[----:B------:R-:W-:Y:S02]  /*01d0*/  LEA.HI.X.SX32 R3, R6, R27, 0x1, P2 ;  /* 0x0000001b06037211 */ /* 0x000fe400010f0eff */
[----:B-1----:R-:W-:Y:S01]  /*01e0*/  LEA R12, P2, R0, UR8, 0x2 ;  /* 0x00000008000c7c11 */ /* 0x002fe2000f8410ff */
[----:B0-----:R-:W-:-:S03]  /*01f0*/  IMAD.WIDE R4, R20, 0x4, R14 ;  /* 0x0000000414047825 */ /* 0x001fc600078e020e */
[----:B------:R-:W-:-:S03]  /*0200*/  LEA.HI.X R13, R0, UR9, R3, 0x2, P2 ;  /* 0x00000009000d7c11 */ /* 0x000fc600090f1403 */
[----:B--2---:R-:W2:Y:S04]  /*0210*/  @P5 LDG.E R10, desc[UR6][R4.64] ;  /* 0x00000006040a5981 */ /* 0x004ea8000c1e1900 */
[----:B------:R-:W2:Y:S01]  /*0220*/  @P5 LDG.E R7, desc[UR6][R12.64+-0x4] ;  /* 0xfffffc060c075981 */ /* 0x000ea2000c1e1900 */
[C---:B------:R-:W-:Y:S02]  /*0230*/  ISETP.GE.AND P2, PT, R21.reuse, R16, PT ;  /* 0x000000101500720c */ /* 0x040fe40003f46270 */
[C---:B------:R-:W-:Y:S02]  /*0240*/  IADD3 R3, PT, PT, R21.reuse, R6, RZ ;  /* 0x0000000615037210 */ /* 0x040fe40007ffe0ff */
[----:B------:R-:W-:-:S03]  /*0250*/  ISETP.GT.AND P2, PT, R21, -0x1, !P2 ;  /* 0xffffffff1500780c */ /* 0x000fc60005744270 */
[----:B------:R-:W-:Y:S01]  /*0260*/  IMAD.WIDE R14, R3, 0x4, R14 ;  /* 0x00000004030e7825 */ /* 0x000fe200078e020e */
[----:B------:R-:W-:Y:S02]  /*0270*/  PLOP3.LUT P4, PT, P2, P0, PT, 0x80, 0x8 ;  /* 0x000000000008781c */ /* 0x000fe40001781070 */
[----:B------:R-:W-:Y:S02]  /*0280*/  @P5 MOV R22, 0x437c0000 ;  /* 0x437c000000165802 */ /* 0x000fe40000000f00 */
[----:B------:R-:W-:Y:S02]  /*0290*/  IADD3 R11, PT, PT, R21, 0x1, RZ ;  /* 0x00000001150b7810 */ /* 0x000fe40007ffe0ff */
[----:B------:R-:W-:-:S07]  /*02a0*/  P2R R24, PR, RZ, 0x10 ;  /* 0x00000010ff187803 */ /* 0x000fce0000000000 */
[----:B------:R-:W3:Y:S04]  /*02b0*/  @P4 LDG.E R0, desc[UR6][R14.64] ;  /* 0x000000060e004981 */ /* 0x000ee8000c1e1900 */
[----:B------:R-:W3:Y:S01]  /*02c0*/  @P4 LDG.E R3, desc[UR6][R4.64] ;  /* 0x0000000604034981 */ /* 0x000ee2000c1e1900 */
[----:B------:R-:W-:-:S04]  /*02d0*/  ISETP.GE.AND P2, PT, R11, R16, PT ;  /* 0x000000100b00720c */ /* 0x000fc80003f46270 */
[----:B------:R-:W-:-:S04]  /*02e0*/  ISETP.GT.AND P2, PT, R21, -0x2, !P2 ;  /* 0xfffffffe1500780c */ /* 0x000fc80005744270 */
[----:B------:R-:W-:Y:S02]  /*02f0*/  PLOP3.LUT P3, PT, P2, P0, PT, 0x80, 0x8 ;  /* 0x000000000008781c */ /* 0x000fe40001761070 */
[----:B------:R-:W-:Y:S02]  /*0300*/  ISETP.LT.AND P0, PT, R18, R17, P1 ;  /* 0x000000111200720c */ /* 0x000fe40000f01270 */
[----:B------:R-:W-:-:S09]  /*0310*/  P2R R23, PR, RZ, 0x8 ;  /* 0x00000008ff177803 */ /* 0x000fd20000000000 */
[----:B------:R-:W4:Y:S04]  /*0320*/  @P3 LDG.E R25, desc[UR6][R4.64] ;  /* 0x0000000604193981 */ /* 0x000f28000c1e1900 */
[----:B------:R-:W4:Y:S01]  /*0330*/  @P3 LDG.E R28, desc[UR6][R12.64+0x4] ;  /* 0x000004060c1c3981 */ /* 0x000f22000c1e1900 */
[----:B--2---:R-:W-:Y:S01]  /*0340*/  @P5 FADD R7, R7, -R10 ;  /* 0x8000000a07075221 */ /* 0x004fe20000000000 */
[----:B------:R-:W-:-:S03]  /*0350*/  @P5 MOV R10, 0x3bbb989d ;  /* 0x3bbb989d000a5802 */ /* 0x000fc60000000f00 */
[----:B------:R-:W-:-:S04]  /*0360*/  @P5 FADD R7, -|R7|, -10 ;  /* 0xc120000007075421 */ /* 0x000fc80000000300 */
[----:B------:R-:W-:-:S04]  /*0370*/  @P5 FFMA.SAT R9, R7, R10, 0.5 ;  /* 0x3f00000007095423 */ /* 0x000fc8000000200a */
[----:B------:R-:W-:Y:S01]  /*0380*/  @P5 FFMA.RM R9, R9, R22, 12582913 ;  /* 0x4b40000109095423 */ /* 0x000fe20000004016 */
[----:B------:R-:W-:-:S03]  /*0390*/  @P4 MOV R22, 0x3bbb989d ;  /* 0x3bbb989d00164802 */ /* 0x000fc60000000f00 */
[----:B------:R-:W-:-:S04]  /*03a0*/  @P5 FADD R10, R9, -12583039 ;  /* 0xcb40007f090a5421 */ /* 0x000fc80000000000 */
[----:B------:R-:W-:-:S04]  /*03b0*/  @P5 FFMA R10, R7, 1.4426950216293334961, -R10 ;  /* 0x3fb8aa3b070a5823 */ /* 0x000fc8000000080a */
[----:B------:R-:W-:Y:S01]  /*03c0*/  @P5 FFMA R10, R7, 1.925963033500011079e-08, R10 ;  /* 0x32a57060070a5823 */ /* 0x000fe2000000000a */
[----:B---3--:R-:W-:Y:S01]  /*03d0*/  @P4 FADD R7, -R3, R0 ;  /* 0x0000000003074221 */ /* 0x008fe20000000100 */
[----:B------:R-:W-:Y:S02]  /*03e0*/  HFMA2 R3, -RZ, RZ, 0, 0 ;  /* 0x00000000ff037431 */ /* 0x000fe400000001ff */
[----:B------:R-:W0:Y:S01]  /*03f0*/  @P5 MUFU.EX2 R11, R10 ;  /* 0x0000000a000b5308 */ /* 0x000e220000000800 */
[----:B------:R-:W-:Y:S01]  /*0400*/  @P5 SHF.L.U32 R0, R9, 0x17, RZ ;  /* 0x0000001709005819 */ /* 0x000fe200000006ff */
[----:B------:R-:W-:Y:S01]  /*0410*/  @P4 FADD R7, -|R7|, -10 ;  /* 0xc120000007074421 */ /* 0x000fe20000000300 */
[----:B------:R-:W-:-:S04]  /*0420*/  IADD3 R9, P2, PT, R21, R8, RZ ;  /* 0x0000000815097210 */ /* 0x000fc80007f5e0ff */
[----:B------:R-:W-:Y:S01]  /*0430*/  LEA.HI.X.SX32 R26, R8, R27, 0x1, P2 ;  /* 0x0000001b081a7211 */ /* 0x000fe200010f0eff */
[----:B0-----:R-:W-:Y:S01]  /*0440*/  @P5 FFMA R3, R0, R11, RZ ;  /* 0x0000000b00035223 */ /* 0x001fe200000000ff */
[----:B------:R-:W-:Y:S01]  /*0450*/  @P4 MOV R11, 0x437c0000 ;  /* 0x437c0000000b4802 */ /* 0x000fe20000000f00 */
[----:B------:R-:W-:Y:S02]  /*0460*/  @P4 FFMA.SAT R0, R7, R22, 0.5 ;  /* 0x3f00000007004423 */ /* 0x000fe40000002016 */
[----:B------:R-:W0:Y:S02]  /*0470*/  LDC R22, c[0x0][0x360] ;  /* 0x0000d800ff167b82 */ /* 0x000e240000000800 */
[----:B------:R-:W-:Y:S01]  /*0480*/  @P4 FFMA.RM R0, R0, R11, 12582913 ;  /* 0x4b40000100004423 */ /* 0x000fe2000000400b */
[----:B------:R-:W-:-:S03]  /*0490*/  LEA R10, P1, R9, UR8, 0x2 ;  /* 0x00000008090a7c11 */ /* 0x000fc6000f8210ff */
[----:B------:R-:W-:Y:S01]  /*04a0*/  @P4 FADD R8, R0, -12583039 ;  /* 0xcb40007f00084421 */ /* 0x000fe20000000000 */
[----:B------:R-:W-:-:S03]  /*04b0*/  LEA.HI.X R11, R9, UR9, R26, 0x2, P1 ;  /* 0x00000009090b7c11 */ /* 0x000fc600088f141a */
[C---:B------:R-:W-:Y:S01]  /*04c0*/  @P4 FFMA R8, R7.reuse, 1.4426950216293334961, -R8 ;  /* 0x3fb8aa3b07084823 */ /* 0x040fe20000000808 */
[----:B------:R-:W1:Y:S01]  /*04d0*/  LDC R26, c[0x0][0x360] ;  /* 0x0000d800ff1a7b82 */ /* 0x000e620000000800 */
[----:B------:R-:W2:Y:S02]  /*04e0*/  @P0 LDG.E R9, desc[UR6][R4.64] ;  /* 0x0000000604090981 */ /* 0x000ea4000c1e1900 */
[----:B------:R-:W-:Y:S02]  /*04f0*/  @P4 FFMA R29, R7, 1.925963033500011079e-08, R8 ;  /* 0x32a57060071d4823 */ /* 0x000fe40000000008 */
[----:B------:R-:W2:Y:S01]  /*0500*/  @P0 LDG.E R8, desc[UR6][R10.64+-0x4] ;  /* 0xfffffc060a080981 */ /* 0x000ea2000c1e1900 */
[----:B------:R-:W-:Y:S01]  /*0510*/  ISETP.GE.AND P2, PT, R18, R17, PT ;  /* 0x000000111200720c */ /* 0x000fe20003f46270 */
[----:B0-----:R-:W-:Y:S02]  /*0520*/  IMAD R7, R22, UR4, R19 ;  /* 0x0000000416077c24 */ /* 0x001fe4000f8e0213 */
[----:B------:R-:W0:Y:S03]  /*0530*/  @P4 MUFU.EX2 R22, R29 ;  /* 0x0000001d00164308 */ /* 0x000e260000000800 */
[----:B------:R-:W-:-:S04]  /*0540*/  ISETP.LT.AND P1, PT, R7, R16, !P2 ;  /* 0x000000100700720c */ /* 0x000fc80005721270 */
[----:B------:R-:W-:Y:S02]  /*0550*/  ISETP.GT.AND P6, PT, R7, -0x1, P1 ;  /* 0xffffffff0700780c */ /* 0x000fe40000fc4270 */
[----:B------:R-:W-:Y:S01]  /*0560*/  @P4 SHF.L.U32 R0, R0, 0x17, RZ ;  /* 0x0000001700004819 */ /* 0x000fe200000006ff */
[----:B-1----:R-:W-:-:S05]  /*0570*/  IMAD R26, R26, UR4, R19 ;  /* 0x000000041a1a7c24 */ /* 0x002fca000f8e0213 */
[----:B------:R-:W-:Y:S01]  /*0580*/  IADD3 R7, PT, PT, R26, 0x1, RZ ;  /* 0x000000011a077810 */ /* 0x000fe20007ffe0ff */
[----:B0-----:R-:W-:-:S04]  /*0590*/  @P4 FFMA R3, R0, R22, R3 ;  /* 0x0000001600034223 */ /* 0x001fc80000000003 */
[----:B------:R-:W3:Y:S01]  /*05a0*/  @P6 LDG.E R0, desc[UR6][R4.64] ;  /* 0x0000000604006981 */ /* 0x000ee2000c1e1900 */
[----:B------:R-:W-:-:S04]  /*05b0*/  ISETP.LT.AND P1, PT, R7, R16, !P2 ;  /* 0x000000100700720c */ /* 0x000fc80005721270 */
[----:B------:R-:W-:-:S13]  /*05c0*/  ISETP.GT.AND P1, PT, R26, -0x2, P1 ;  /* 0xfffffffe1a00780c */ /* 0x000fda0000f24270 */
[----:B------:R-:W5:Y:S04]  /*05d0*/  @P1 LDG.E R7, desc[UR6][R10.64+0x4] ;  /* 0x000004060a071981 */ /* 0x000f68000c1e1900 */
[----:B------:R-:W5:Y:S01]  /*05e0*/  @P1 LDG.E R26, desc[UR6][R4.64] ;  /* 0x00000006041a1981 */ /* 0x000f62000c1e1900 */
[----:B----4-:R-:W-:Y:S01]  /*05f0*/  @P3 FADD R28, -R25, R28 ;  /* 0x0000001c191c3221 */ /* 0x010fe20000000100 */
[----:B------:R-:W-:-:S03]  /*0600*/  @P3 MOV R25, 0x3bbb989d ;  /* 0x3bbb989d00193802 */ /* 0x000fc60000000f00 */
[----:B------:R-:W-:Y:S01]  /*0610*/  @P3 FADD R28, -|R28|, -10 ;  /* 0xc12000001c1c3421 */ /* 0x000fe20000000300 */
[----:B------:R-:W-:-:S03]  /*0620*/  @P3 MOV R29, 0x437c0000 ;  /* 0x437c0000001d3802 */ /* 0x000fc60000000f00 */
[----:B------:R-:W-:-:S04]  /*0630*/  @P3 FFMA.SAT R25, R28, R25, 0.5 ;  /* 0x3f0000001c193423 */ /* 0x000fc80000002019 */
[----:B------:R-:W-:-:S04]  /*0640*/  @P3 FFMA.RM R25, R25, R29, 12582913 ;  /* 0x4b40000119193423 */ /* 0x000fc8000000401d */
[----:B------:R-:W-:-:S04]  /*0650*/  @P3 FADD R29, R25, -12583039 ;  /* 0xcb40007f191d3421 */ /* 0x000fc80000000000 */
[----:B------:R-:W-:-:S04]  /*0660*/  @P3 FFMA R29, R28, 1.4426950216293334961, -R29 ;  /* 0x3fb8aa3b1c1d3823 */ /* 0x000fc8000000081d */
[----:B------:R-:W-:Y:S01]  /*0670*/  @P3 FFMA R29, R28, 1.925963033500011079e-08, R29 ;  /* 0x32a570601c1d3823 */ /* 0x000fe2000000001d */
[----:B------:R-:W-:-:S05]  /*0680*/  @P0 MOV R28, 0x437c0000 ;  /* 0x437c0000001c0802 */ /* 0x000fca0000000f00 */
[----:B------:R-:W0:Y:S01]  /*0690*/  @P3 MUFU.EX2 R29, R29 ;  /* 0x0000001d001d3308 */ /* 0x000e220000000800 */
[----:B------:R-:W-:-:S05]  /*06a0*/  @P3 SHF.L.U32 R25, R25, 0x17, RZ ;  /* 0x0000001719193819 */ /* 0x000fca00000006ff */
[----:B0-----:R-:W-:Y:S01]  /*06b0*/  @P3 FFMA R3, R25, R29, R3 ;  /* 0x0000001d19033223 */ /* 0x001fe20000000003 */
[----:B------:R-:W-:Y:S01]  /*06c0*/  @P6 MOV R25, 0x3bbb989d ;  /* 0x3bbb989d00196802 */ /* 0x000fe20000000f00 */
[----:B--2---:R-:W-:Y:S01]  /*06d0*/  @P0 FADD R9, -R9, R8 ;  /* 0x0000000809090221 */ /* 0x004fe20000000100 */
[----:B------:R-:W-:-:S03]  /*06e0*/  @P0 MOV R8, 0x3bbb989d ;  /* 0x3bbb989d00080802 */ /* 0x000fc60000000f00 */
[----:B------:R-:W-:-:S04]  /*06f0*/  @P0 FADD R9, -|R9|, -10 ;  /* 0xc120000009090421 */ /* 0x000fc80000000300 */
[----:B------:R-:W-:-:S04]  /*0700*/  @P0 FFMA.SAT R8, R9, R8, 0.5 ;  /* 0x3f00000009080423 */ /* 0x000fc80000002008 */
[----:B------:R-:W-:-:S04]  /*0710*/  @P0 FFMA.RM R8, R8, R28, 12582913 ;  /* 0x4b40000108080423 */ /* 0x000fc8000000401c */
[----:B------:R-:W-:-:S04]  /*0720*/  @P0 FADD R28, R8, -12583039 ;  /* 0xcb40007f081c0421 */ /* 0x000fc80000000000 */
[----:B------:R-:W-:-:S04]  /*0730*/  @P0 FFMA R28, R9, 1.4426950216293334961, -R28 ;  /* 0x3fb8aa3b091c0823 */ /* 0x000fc8000000081c */
[----:B------:R-:W-:Y:S01]  /*0740*/  @P0 FFMA R28, R9, 1.925963033500011079e-08, R28 ;  /* 0x32a57060091c0823 */ /* 0x000fe2000000001c */
[----:B---3--:R-:W-:-:S05]  /*0750*/  @P6 FADD R9, R0, -R0 ;  /* 0x8000000000096221 */ /* 0x008fca0000000000 */
[----:B------:R-:W0:Y:S01]  /*0760*/  @P0 MUFU.EX2 R28, R28 ;  /* 0x0000001c001c0308 */ /* 0x000e220000000800 */
[----:B------:R-:W-:Y:S01]  /*0770*/  @P6 FADD R9, -|R9|, -10 ;  /* 0xc120000009096421 */ /* 0x000fe20000000300 */
[----:B------:R-:W-:-:S03]  /*0780*/  @P6 MOV R0, 0x437c0000 ;  /* 0x437c000000006802 */ /* 0x000fc60000000f00 */
[----:B------:R-:W-:Y:S01]  /*0790*/  @P6 FFMA.SAT R29, R9, R25, 0.5 ;  /* 0x3f000000091d6423 */ /* 0x000fe20000002019 */
[----:B------:R-:W-:-:S03]  /*07a0*/  @P0 SHF.L.U32 R25, R8, 0x17, RZ ;  /* 0x0000001708190819 */ /* 0x000fc600000006ff */
[----:B------:R-:W-:Y:S02]  /*07b0*/  @P6 FFMA.RM R8, R29, R0, 12582913 ;  /* 0x4b4000011d086423 */ /* 0x000fe40000004000 */
[----:B------:R-:W1:Y:S01]  /*07c0*/  LDC R0, c[0x0][0x360] ;  /* 0x0000d800ff007b82 */ /* 0x000e620000000800 */
[----:B0-----:R-:W-:Y:S01]  /*07d0*/  @P0 FFMA R3, R25, R28, R3 ;  /* 0x0000001c19030223 */ /* 0x001fe20000000003 */
[----:B------:R-:W-:Y:S01]  /*07e0*/  @P6 FADD R28, R8, -12583039 ;  /* 0xcb40007f081c6421 */ /* 0x000fe20000000000 */
[----:B------:R-:W-:Y:S01]  /*07f0*/  LEA R29, R16, R6, 0x1 ;  /* 0x00000006101d7211 */ /* 0x000fe200078e08ff */
[----:B-----5:R-:W-:Y:S02]  /*0800*/  @P1 FADD R7, -R26, R7 ;  /* 0x000000071a071221 */ /* 0x020fe40000000100 */
[----:B------:R-:W-:Y:S01]  /*0810*/  @P6 FFMA R26, R9, 1.4426950216293334961, -R28 ;  /* 0x3fb8aa3b091a6823 */ /* 0x000fe2000000081c */
[----:B------:R-:W-:Y:S01]  /*0820*/  @P1 MOV R6, 0x3bbb989d ;  /* 0x3bbb989d00061802 */ /* 0x000fe20000000f00 */
[----:B------:R-:W-:Y:S01]  /*0830*/  @P1 FADD R25, -|R7|, -10 ;  /* 0xc120000007191421 */ /* 0x000fe20000000300 */
[----:B------:R-:W0:Y:S01]  /*0840*/  LDC R28, c[0x0][0x360] ;  /* 0x0000d800ff1c7b82 */ /* 0x000e220000000800 */
[----:B------:R-:W-:-:S02]  /*0850*/  @P6 FFMA R26, R9, 1.925963033500011079e-08, R26 ;  /* 0x32a57060091a6823 */ /* 0x000fc4000000001a */
[----:B------:R-:W-:Y:S01]  /*0860*/  @P1 FFMA.SAT R9, R25, R6, 0.5 ;  /* 0x3f00000019091423 */ /* 0x000fe20000002006 */
[----:B------:R-:W-:Y:S02]  /*0870*/  @P1 MOV R6, 0x437c0000 ;  /* 0x437c000000061802 */ /* 0x000fe40000000f00 */
[----:B------:R-:W-:-:S03]  /*0880*/  IADD3 R7, P2, PT, R21, R29, RZ ;  /* 0x0000001d15077210 */ /* 0x000fc60007f5e0ff */
[----:B------:R-:W-:Y:S01]  /*0890*/  @P1 FFMA.RM R9, R9, R6, 12582913 ;  /* 0x4b40000109091423 */ /* 0x000fe20000004006 */
[----:B------:R-:W-:Y:S01]  /*08a0*/  LEA.HI.X.SX32 R27, R29, R27, 0x1, P2 ;  /* 0x0000001b1d1b7211 */ /* 0x000fe200010f0eff */
[----:B-1----:R-:W-:Y:S02]  /*08b0*/  IMAD R29, R0, UR4, R19 ;  /* 0x00000004001d7c24 */ /* 0x002fe4000f8e0213 */
[----:B------:R-:W-:Y:S01]  /*08c0*/  @P1 FADD R0, R9, -12583039 ;  /* 0xcb40007f09001421 */ /* 0x000fe20000000000 */
[----:B------:R-:W-:-:S03]  /*08d0*/  LEA R6, P2, R7, UR8, 0x2 ;  /* 0x0000000807067c11 */ /* 0x000fc6000f8410ff */
[----:B------:R-:W-:Y:S01]  /*08e0*/  @P1 FFMA R0, R25, 1.4426950216293334961, -R0 ;  /* 0x3fb8aa3b19001823 */ /* 0x000fe20000000800 */
[----:B------:R-:W-:Y:S02]  /*08f0*/  LEA.HI.X R7, R7, UR9, R27, 0x2, P2 ;  /* 0x0000000907077c11 */ /* 0x000fe400090f141b */
[----:B------:R-:W-:Y:S01]  /*0900*/  ISETP.GT.AND P2, PT, R29, R16, PT ;  /* 0x000000101d00720c */ /* 0x000fe20003f44270 */
[----:B------:R-:W-:Y:S01]  /*0910*/  @P1 FFMA R27, R25, 1.925963033500011079e-08, R0 ;  /* 0x32a57060191b1823 */ /* 0x000fe20000000000 */
[----:B------:R-:W1:Y:S01]  /*0920*/  @P6 MUFU.EX2 R26, R26 ;  /* 0x0000001a001a6308 */ /* 0x000e620000000800 */
[----:B------:R-:W-:Y:S02]  /*0930*/  IADD3 R25, PT, PT, R18, 0x1, RZ ;  /* 0x0000000112197810 */ /* 0x000fe40007ffe0ff */
[----:B------:R-:W-:Y:S01]  /*0940*/  ISETP.GT.AND P2, PT, R29, RZ, !P2 ;  /* 0x000000ff1d00720c */ /* 0x000fe20005744270 */
[----:B0-----:R-:W-:Y:S01]  /*0950*/  IMAD R29, R28, UR4, R19 ;  /* 0x000000041c1d7c24 */ /* 0x001fe2000f8e0213 */
[----:B------:R-:W0:Y:S01]  /*0960*/  LDC R0, c[0x0][0x360] ;  /* 0x0000d800ff007b82 */ /* 0x000e220000000800 */
[----:B------:R-:W-:-:S02]  /*0970*/  ISETP.GE.AND P4, PT, R25, R17, PT ;  /* 0x000000111900720c */ /* 0x000fc40003f86270 */
[----:B------:R2:W3:Y:S01]  /*0980*/  @P1 MUFU.EX2 R28, R27 ;  /* 0x0000001b001c1308 */ /* 0x0004e20000000800 */
[----:B------:R-:W-:Y:S02]  /*0990*/  ISETP.LT.AND P2, PT, R25, R17, P2 ;  /* 0x000000111900720c */ /* 0x000fe40001741270 */
[C---:B------:R-:W-:Y:S02]  /*09a0*/  ISETP.LT.AND P3, PT, R29.reuse, R16, !P4 ;  /* 0x000000101d00720c */ /* 0x040fe40006761270 */
[----:B------:R-:W-:Y:S02]  /*09b0*/  @P6 SHF.L.U32 R8, R8, 0x17, RZ ;  /* 0x0000001708086819 */ /* 0x000fe400000006ff */
[----:B------:R-:W-:Y:S02]  /*09c0*/  ISETP.GT.AND P3, PT, R29, -0x1, P3 ;  /* 0xffffffff1d00780c */ /* 0x000fe40001f64270 */
[----:B------:R-:W-:Y:S01]  /*09d0*/  @P1 SHF.L.U32 R25, R9, 0x17, RZ ;  /* 0x0000001709191819 */ /* 0x000fe200000006ff */
[----:B-1----:R-:W-:Y:S01]  /*09e0*/  @P6 FFMA R3, R8, R26, R3 ;  /* 0x0000001a08036223 */ /* 0x002fe20000000003 */
[----:B------:R-:W-:-:S03]  /*09f0*/  IMAD.WIDE R8, R16, 0x4, R4 ;  /* 0x0000000410087825 */ /* 0x000fc600078e0204 */
[----:B--2---:R-:W2:Y:S01]  /*0a00*/  @P2 LDG.E R27, desc[UR6][R4.64] ;  /* 0x00000006041b2981 */ /* 0x004ea2000c1e1900 */
[----:B---3--:R-:W-:-:S03]  /*0a10*/  @P1 FFMA R3, R25, R28, R3 ;  /* 0x0000001c19031223 */ /* 0x008fc60000000003 */
[----:B------:R-:W2:Y:S04]  /*0a20*/  @P2 LDG.E R28, desc[UR6][R6.64+-0x4] ;  /* 0xfffffc06061c2981 */ /* 0x000ea8000c1e1900 */
[----:B------:R-:W3:Y:S01]  /*0a30*/  @P3 LDG.E R25, desc[UR6][R8.64] ;  /* 0x0000000608193981 */ /* 0x000ee2000c1e1900 */
[----:B0-----:R-:W-:-:S03]  /*0a40*/  IMAD R0, R0, UR4, R19 ;  /* 0x0000000400007c24 */ /* 0x001fc6000f8e0213 */
[----:B------:R-:W3:Y:S02]  /*0a50*/  @P3 LDG.E R26, desc[UR6][R4.64] ;  /* 0x00000006041a3981 */ /* 0x000ee4000c1e1900 */
[----:B------:R-:W-:-:S04]  /*0a60*/  IADD3 R19, PT, PT, R0, 0x1, RZ ;  /* 0x0000000100137810 */ /* 0x000fc80007ffe0ff */
[----:B------:R-:W-:-:S04]  /*0a70*/  ISETP.LT.AND P4, PT, R19, R16, !P4 ;  /* 0x000000101300720c */ /* 0x000fc80006781270 */
[----:B------:R-:W-:-:S13]  /*0a80*/  ISETP.GT.AND P4, PT, R0, -0x2, P4 ;  /* 0xfffffffe0000780c */ /* 0x000fda0002784270 */
[----:B------:R-:W4:Y:S04]  /*0a90*/  @P4 LDG.E R0, desc[UR6][R6.64+0x4] ;  /* 0x0000040606004981 */ /* 0x000f28000c1e1900 */
[----:B------:R-:W4:Y:S01]  /*0aa0*/  @P4 LDG.E R19, desc[UR6][R4.64] ;  /* 0x0000000604134981 */ /* 0x000f22000c1e1900 */
[----:B------:R-:W-:Y:S01]  /*0ab0*/  @P2 MOV R29, 0x3bbb989d ;  /* 0x3bbb989d001d2802 */ /* 0x000fe20000000f00 */
[----:B------:R-:W-:Y:S01]  /*0ac0*/  IMAD R16, R16, R17, RZ ;  /* 0x0000001110107224 */ /* 0x000fe200078e02ff */
[----:B------:R-:W-:Y:S01]  /*0ad0*/  BSSY.RECONVERGENT B2, `(.L_x_0) ;  /* 0x0000048000027945 */ /* 0x000fe20003800200 */
[----:B------:R-:W-:Y:S01]  /*0ae0*/  P2R R22, PR, RZ, 0x40 ;  /* 0x00000040ff167803 */ /* 0x000fe20000000000 */
[----:B--2---:R-:W-:Y:S01]  /*0af0*/  @P2 FADD R27, -R27, R28 ;  /* 0x0000001c1b1b2221 */ /* 0x004fe20000000100 */
[----:B---3--:R-:W-:-:S03]  /*0b00*/  @P3 FADD R26, -R26, R25 ;  /* 0x000000191a1a3221 */ /* 0x008fc60000000100 */
[----:B------:R-:W-:Y:S01]  /*0b10*/  @P2 FADD R25, -|R27|, -10 ;  /* 0xc12000001b192421 */ /* 0x000fe20000000300 */
[----:B------:R-:W-:-:S03]  /*0b20*/  @P3 FADD R28, -|R26|, -10 ;  /* 0xc12000001a1c3421 */ /* 0x000fc60000000300 */
[----:B------:R-:W-:Y:S01]  /*0b30*/  @P2 FFMA.SAT R27, R25, R29, 0.5 ;  /* 0x3f000000191b2423 */ /* 0x000fe2000000201d */
[----:B------:R-:W-:Y:S02]  /*0b40*/  @P2 MOV R26, 0x437c0000 ;  /* 0x437c0000001a2802 */ /* 0x000fe40000000f00 */
[----:B------:R-:W-:-:S03]  /*0b50*/  @P3 MOV R29, 0x3bbb989d ;  /* 0x3bbb989d001d3802 */ /* 0x000fc60000000f00 */
[----:B------:R-:W-:Y:S02]  /*0b60*/  @P2 FFMA.RM R27, R27, R26, 12582913 ;  /* 0x4b4000011b1b2423 */ /* 0x000fe4000000401a */
[----:B------:R-:W-:Y:S01]  /*0b70*/  @P3 FFMA.SAT R26, R28, R29, 0.5 ;  /* 0x3f0000001c1a3423 */ /* 0x000fe2000000201d */
[----:B------:R-:W-:-:S05]  /*0b80*/  @P3 MOV R29, 0x437c0000 ;  /* 0x437c0000001d3802 */ /* 0x000fca0000000f00 */
[----:B------:R-:W-:Y:S01]  /*0b90*/  @P3 FFMA.RM R26, R26, R29, 12582913 ;  /* 0x4b4000011a1a3423 */ /* 0x000fe2000000401d */
[----:B------:R-:W-:-:S04]  /*0ba0*/  @P2 FADD R29, R27, -12583039 ;  /* 0xcb40007f1b1d2421 */ /* 0x000fc80000000000 */
[----:B------:R-:W-:-:S04]  /*0bb0*/  @P2 FFMA R29, R25, 1.4426950216293334961, -R29 ;  /* 0x3fb8aa3b191d2823 */ /* 0x000fc8000000081d */
[----:B------:R-:W-:Y:S01]  /*0bc0*/  @P2 FFMA R25, R25, 1.925963033500011079e-08, R29 ;  /* 0x32a5706019192823 */ /* 0x000fe2000000001d */
[----:B------:R-:W-:Y:S01]  /*0bd0*/  @P3 FADD R29, R26, -12583039 ;  /* 0xcb40007f1a1d3421 */ /* 0x000fe20000000000 */
[----:B----4-:R-:W-:Y:S01]  /*0be0*/  @P4 FADD R19, -R19, R0 ;  /* 0x0000000013134221 */ /* 0x010fe20000000100 */
[----:B------:R-:W-:Y:S02]  /*0bf0*/  @P4 MOV R0, 0x3bbb989d ;  /* 0x3bbb989d00004802 */ /* 0x000fe40000000f00 */
[----:B------:R-:W-:Y:S01]  /*0c00*/  @P3 FFMA R29, R28, 1.4426950216293334961, -R29 ;  /* 0x3fb8aa3b1c1d3823 */ /* 0x000fe2000000081d */
[----:B------:R-:W-:-:S03]  /*0c10*/  @P4 FADD R19, -|R19|, -10 ;  /* 0xc120000013134421 */ /* 0x000fc60000000300 */
[----:B------:R-:W-:Y:S01]  /*0c20*/  @P3 FFMA R28, R28, 1.925963033500011079e-08, R29 ;  /* 0x32a570601c1c3823 */ /* 0x000fe2000000001d */
[----:B------:R-:W-:Y:S01]  /*0c30*/  @P4 MOV R29, 0x437c0000 ;  /* 0x437c0000001d4802 */ /* 0x000fe20000000f00 */
[----:B------:R-:W-:-:S04]  /*0c40*/  @P4 FFMA.SAT R0, R19, R0, 0.5 ;  /* 0x3f00000013004423 */ /* 0x000fc80000002000 */
[----:B------:R-:W-:-:S04]  /*0c50*/  @P4 FFMA.RM R0, R0, R29, 12582913 ;  /* 0x4b40000100004423 */ /* 0x000fc8000000401d */
[----:B------:R-:W-:Y:S01]  /*0c60*/  @P4 FADD R29, R0, -12583039 ;  /* 0xcb40007f001d4421 */ /* 0x000fe20000000000 */
[----:B------:R-:W0:Y:S03]  /*0c70*/  @P2 MUFU.EX2 R25, R25 ;  /* 0x0000001900192308 */ /* 0x000e260000000800 */
[----:B------:R-:W-:-:S04]  /*0c80*/  @P4 FFMA R29, R19, 1.4426950216293334961, -R29 ;  /* 0x3fb8aa3b131d4823 */ /* 0x000fc8000000081d */
[----:B------:R-:W-:Y:S01]  /*0c90*/  @P4 FFMA R19, R19, 1.925963033500011079e-08, R29 ;  /* 0x32a5706013134823 */ /* 0x000fe2000000001d */
[----:B------:R-:W1:Y:S01]  /*0ca0*/  @P3 MUFU.EX2 R28, R28 ;  /* 0x0000001c001c3308 */ /* 0x000e620000000800 */
[----:B------:R-:W-:Y:S01]  /*0cb0*/  IMAD R29, R18, R2, R18 ;  /* 0x00000002121d7224 */ /* 0x000fe200078e0212 */
[----:B------:R-:W-:-:S06]  /*0cc0*/  @P2 SHF.L.U32 R18, R27, 0x17, RZ ;  /* 0x000000171b122819 */ /* 0x000fcc00000006ff */
[----:B------:R-:W2:Y:S01]  /*0cd0*/  @P4 MUFU.EX2 R19, R19 ;  /* 0x0000001300134308 */ /* 0x000ea20000000800 */
[----:B------:R-:W-:Y:S01]  /*0ce0*/  @P3 SHF.L.U32 R26, R26, 0x17, RZ ;  /* 0x000000171a1a3819 */ /* 0x000fe200000006ff */
[----:B0-----:R-:W-:Y:S01]  /*0cf0*/  @P2 FFMA R3, R18, R25, R3 ;  /* 0x0000001912032223 */ /* 0x001fe20000000003 */
[----:B------:R-:W-:Y:S02]  /*0d00*/  IADD3 R29, PT, PT, R21, R29, RZ ;  /* 0x0000001d151d7210 */ /* 0x000fe40007ffe0ff */
[----:B------:R-:W-:Y:S01]  /*0d10*/  @P4 SHF.L.U32 R0, R0, 0x17, RZ ;  /* 0x0000001700004819 */ /* 0x000fe200000006ff */
[----:B-1----:R-:W-:Y:S02]  /*0d20*/  @P3 FFMA R3, R26, R28, R3 ;  /* 0x0000001c1a033223 */ /* 0x002fe40000000003 */
[----:B------:R-:W-:Y:S02]  /*0d30*/  IMAD R17, R29, R16, R20 ;  /* 0x000000101d117224 */ /* 0x000fe400078e0214 */
[----:B--2---:R-:W-:Y:S01]  /*0d40*/  @P4 FFMA R3, R0, R19, R3 ;  /* 0x0000001300034223 */ /* 0x004fe20000000003 */
[----:B------:R-:W-:Y:S06]  /*0d50*/  @!P5 BRA `(.L_x_1) ;  /* 0x00000000007cd947 */ /* 0x000fec0003800000 */
[----:B------:R-:W2:Y:S04]  /*0d60*/  LDG.E R0, desc[UR6][R12.64+-0x4] ;  /* 0xfffffc060c007981 */ /* 0x000ea8000c1e1900 */
[----:B------:R-:W2:Y:S01]  /*0d70*/  LDG.E R19, desc[UR6][R4.64] ;  /* 0x0000000604137981 */ /* 0x000ea2000c1e1900 */
[----:B------:R-:W-:Y:S01]  /*0d80*/  BSSY.RECONVERGENT B3, `(.L_x_2) ;  /* 0x0000018000037945 */ /* 0x000fe20003800200 */
[----:B--2---:R-:W-:Y:S01]  /*0d90*/  FADD R0, R0, -R19 ;  /* 0x8000001300007221 */ /* 0x004fe20000000000 */
[----:B------:R-:W-:-:S03]  /*0da0*/  MOV R19, 0x3bbb989d ;  /* 0x3bbb989d00137802 */ /* 0x000fc60000000f00 */
[----:B------:R-:W-:Y:S01]  /*0db0*/  FADD R16, -|R0|, -10 ;  /* 0xc120000000107421 */ /* 0x000fe20000000300 */
[----:B------:R-:W-:-:S03]  /*0dc0*/  MOV R0, 0x437c0000 ;  /* 0x437c000000007802 */ /* 0x000fc60000000f00 */
[----:B------:R-:W-:-:S04]  /*0dd0*/  FFMA.SAT R19, R16, R19, 0.5 ;  /* 0x3f00000010137423 */ /* 0x000fc80000002013 */
[----:B------:R-:W-:Y:S02]  /*0de0*/  FFMA.RM R18, R19, R0, 12582913 ;  /* 0x4b40000113127423 */ /* 0x000fe40000004000 */
[----:B------:R-:W0:Y:S02]  /*0df0*/  MUFU.RCP R0, R3 ;  /* 0x0000000300007308 */ /* 0x000e240000001000 */
[C---:B------:R-:W-:Y:S01]  /*0e00*/  FADD R19, R18.reuse, -12583039 ;  /* 0xcb40007f12137421 */ /* 0x040fe20000000000 */
[----:B------:R-:W-:-:S03]  /*0e10*/  SHF.L.U32 R18, R18, 0x17, RZ ;  /* 0x0000001712127819 */ /* 0x000fc600000006ff */
[----:B------:R-:W-:-:S04]  /*0e20*/  FFMA R19, R16, 1.4426950216293334961, -R19 ;  /* 0x3fb8aa3b10137823 */ /* 0x000fc80000000813 */
[----:B------:R-:W-:-:S04]  /*0e30*/  FFMA R20, R16, 1.925963033500011079e-08, R19 ;  /* 0x32a5706010147823 */ /* 0x000fc80000000013 */
[----:B------:R-:W1:Y:S01]  /*0e40*/  MUFU.EX2 R21, R20 ;  /* 0x0000001400157308 */ /* 0x000e620000000800 */
[----:B0-----:R-:W-:-:S04]  /*0e50*/  FFMA R19, R0, -R3, 1 ;  /* 0x3f80000000137423 */ /* 0x001fc80000000803 */
[----:B------:R-:W-:Y:S01]  /*0e60*/  FFMA R19, R0, R19, R0 ;  /* 0x0000001300137223 */ /* 0x000fe20000000000 */
[----:B-1----:R-:W-:-:S04]  /*0e70*/  FMUL R0, R18, R21 ;  /* 0x0000001512007220 */ /* 0x002fc80000400000 */
[----:B------:R-:W0:Y:S01]  /*0e80*/  FCHK P5, R0, R3 ;  /* 0x0000000300007302 */ /* 0x000e2200000a0000 */
[----:B------:R-:W-:-:S04]  /*0e90*/  FFMA R16, R0, R19, RZ ;  /* 0x0000001300107223 */ /* 0x000fc800000000ff */
[----:B------:R-:W-:-:S04]  /*0ea0*/  FFMA R18, R16, -R3, R0 ;  /* 0x8000000310127223 */ /* 0x000fc80000000000 */
[----:B------:R-:W-:Y:S01]  /*0eb0*/  FFMA R21, R19, R18, R16 ;  /* 0x0000001213157223 */ /* 0x000fe20000000010 */
[----:B0-----:R-:W-:Y:S06]  /*0ec0*/  @!P5 BRA `(.L_x_3) ;  /* 0x00000000000cd947 */ /* 0x001fec0003800000 */
[----:B------:R-:W-:-:S07]  /*0ed0*/  MOV R18, 0xef0 ;  /* 0x00000ef000127802 */ /* 0x000fce0000000f00 */
[----:B------:R-:W-:Y:S05]  /*0ee0*/  CALL.REL.NOINC `($__internal_0_$__cuda_sm3x_div_rn_noftz_f32_slowpath) ;  /* 0x0000001000947944 */ /* 0x000fea0003c00000 */
[----:B------:R-:W-:-:S07]  /*0ef0*/  MOV R21, R0 ;  /* 0x0000000000157202 */ /* 0x000fce0000000f00 */
.L_x_3:
[----:B------:R-:W-:Y:S05]  /*0f00*/  BSYNC.RECONVERGENT B3 ;  /* 0x0000000000037941 */ /* 0x000fea0003800200 */
.L_x_2:
[----:B------:R-:W0:Y:S02]  /*0f10*/  LDC.64 R18, c[0x0][0x388] ;  /* 0x0000e200ff127b82 */ /* 0x000e240000000a00 */
[C---:B0-----:R-:W-:Y:S01]  /*0f20*/  IMAD.WIDE R18, R17.reuse, 0x4, R18 ;  /* 0x0000000411127825 */ /* 0x041fe200078e0212 */
[----:B------:R-:W-:-:S04]  /*0f30*/  IADD3 R17, PT, PT, R17, 0x1, RZ ;  /* 0x0000000111117810 */ /* 0x000fc80007ffe0ff */
[----:B------:R0:W-:Y:S03]  /*0f40*/  STG.E desc[UR6][R18.64], R21 ;  /* 0x0000001512007986 */ /* 0x0001e6000c101906 */
.L_x_1:
[----:B------:R-:W-:Y:S05]  /*0f50*/  BSYNC.RECONVERGENT B2 ;  /* 0x0000000000027941 */ /* 0x000fea0003800200 */
.L_x_0:
[----:B------:R-:W-:Y:S01]  /*0f60*/  ISETP.NE.AND P5, PT, R24, RZ, PT ;  /* 0x000000ff1800720c */ /* 0x000fe20003fa5270 */
[----:B------:R-:W-:-:S12]  /*0f70*/  BSSY.RECONVERGENT B2, `(.L_x_4) ;  /* 0x0000022000027945 */ /* 0x000fd80003800200 */
[----:B------:R-:W-:Y:S05]  /*0f80*/  @!P5 BRA `(.L_x_5) ;  /* 0x000000000080d947 */ /* 0x000fea0003800000 */
[----:B------:R-:W2:Y:S04]  /*0f90*/  LDG.E R14, desc[UR6][R14.64] ;  /* 0x000000060e0e7981 */ /* 0x000ea8000c1e1900 */
[----:B0-----:R-:W2:Y:S01]  /*0fa0*/  LDG.E R19, desc[UR6][R4.64] ;  /* 0x0000000604137981 */ /* 0x001ea2000c1e1900 */
[----:B------:R-:W-:Y:S01]  /*0fb0*/  HFMA2 R0, -RZ, RZ, 0.96630859375, -0.0022525787353515625 ;  /* 0x3bbb989dff007431 */ /* 0x000fe200000001ff */
[----:B------:R-:W-:Y:S01]  /*0fc0*/  MOV R21, 0x437c0000 ;  /* 0x437c000000157802 */ /* 0x000fe20000000f00 */
[----:B------:R-:W0:Y:S01]  /*0fd0*/  MUFU.RCP R18, R3 ;  /* 0x0000000300127308 */ /* 0x000e220000001000 */
[----:B------:R-:W-:Y:S01]  /*0fe0*/  BSSY.RECONVERGENT B3, `(.L_x_6) ;  /* 0x0000016000037945 */ /* 0x000fe20003800200 */
[----:B--2---:R-:W-:-:S04]  /*0ff0*/  FADD R19, R14, -R19 ;  /* 0x800000130e137221 */ /* 0x004fc80000000000 */
[----:B------:R-:W-:-:S04]  /*1000*/  FADD R19, -|R19|, -10 ;  /* 0xc120000013137421 */ /* 0x000fc80000000300 */
[----:B------:R-:W-:-:S04]  /*1010*/  FFMA.SAT R0, R19, R0, 0.5 ;  /* 0x3f00000013007423 */ /* 0x000fc80000002000 */
[----:B------:R-:W-:-:S04]  /*1020*/  FFMA.RM R0, R0, R21, 12582913 ;  /* 0x4b40000100007423 */ /* 0x000fc80000004015 */
[C---:B------:R-:W-:Y:S01]  /*1030*/  FADD R16, R0.reuse, -12583039 ;  /* 0xcb40007f00107421 */ /* 0x040fe20000000000 */
[----:B------:R-:W-:-:S03]  /*1040*/  SHF.L.U32 R14, R0, 0x17, RZ ;  /* 0x00000017000e7819 */ /* 0x000fc600000006ff */
[----:B------:R-:W-:-:S04]  /*1050*/  FFMA R16, R19, 1.4426950216293334961, -R16 ;  /* 0x3fb8aa3b13107823 */ /* 0x000fc80000000810 */
[----:B------:R-:W-:Y:S01]  /*1060*/  FFMA R16, R19, 1.925963033500011079e-08, R16 ;  /* 0x32a5706013107823 */ /* 0x000fe20000000010 */
[----:B0-----:R-:W-:-:S03]  /*1070*/  FFMA R19, R18, -R3, 1 ;  /* 0x3f80000012137423 */ /* 0x001fc60000000803 */
[----:B------:R-:W0:Y:S01]  /*1080*/  MUFU.EX2 R15, R16 ;  /* 0x00000010000f7308 */ /* 0x000e220000000800 */
[----:B------:R-:W-:Y:S01]  /*1090*/  FFMA R0, R18, R19, R18 ;  /* 0x0000001312007223 */ /* 0x000fe20000000012 */
[----:B0-----:R-:W-:-:S06]  /*10a0*/  FMUL R14, R14, R15 ;  /* 0x0000000f0e0e7220 */ /* 0x001fcc0000400000 */
[----:B------:R-:W0:Y:S01]  /*10b0*/  FCHK P5, R14, R3 ;  /* 0x000000030e007302 */ /* 0x000e2200000a0000 */
[----:B------:R-:W-:-:S04]  /*10c0*/  FFMA R15, R0, R14, RZ ;  /* 0x0000000e000f7223 */ /* 0x000fc800000000ff */
[----:B------:R-:W-:-:S04]  /*10d0*/  FFMA R18, R15, -R3, R14 ;  /* 0x800000030f127223 */ /* 0x000fc8000000000e */
[----:B------:R-:W-:Y:S01]  /*10e0*/  FFMA R19, R0, R18, R15 ;  /* 0x0000001200137223 */ /* 0x000fe2000000000f */
[----:B0-----:R-:W-:Y:S06]  /*10f0*/  @!P5 BRA `(.L_x_7) ;  /* 0x000000000010d947 */ /* 0x001fec0003800000 */
[----:B------:R-:W-:Y:S02]  /*1100*/  MOV R0, R14 ;  /* 0x0000000e00007202 */ /* 0x000fe40000000f00 */
[----:B------:R-:W-:-:S07]  /*1110*/  MOV R18, 0x1130 ;  /* 0x0000113000127802 */ /* 0x000fce0000000f00 */
[----:B------:R-:W-:Y:S05]  /*1120*/  CALL.REL.NOINC `($__internal_0_$__cuda_sm3x_div_rn_noftz_f32_slowpath) ;  /* 0x0000001000047944 */ /* 0x000fea0003c00000 */
[----:B------:R-:W-:-:S07]  /*1130*/  MOV R19, R0 ;  /* 0x0000000000137202 */ /* 0x000fce0000000f00 */
.L_x_7:
[----:B------:R-:W-:Y:S05]  /*1140*/  BSYNC.RECONVERGENT B3 ;  /* 0x0000000000037941 */ /* 0x000fea0003800200 */
.L_x_6:
[----:B------:R-:W0:Y:S02]  /*1150*/  LDC.64 R14, c[0x0][0x388] ;  /* 0x0000e200ff0e7b82 */ /* 0x000e240000000a00 */
[C---:B0-----:R-:W-:Y:S01]  /*1160*/  IMAD.WIDE R14, R17.reuse, 0x4, R14 ;  /* 0x00000004110e7825 */ /* 0x041fe200078e020e */
[----:B------:R-:W-:-:S04]  /*1170*/  IADD3 R17, PT, PT, R17, 0x1, RZ ;  /* 0x0000000111117810 */ /* 0x000fc80007ffe0ff */
[----:B------:R1:W-:Y:S03]  /*1180*/  STG.E desc[UR6][R14.64], R19 ;  /* 0x000000130e007986 */ /* 0x0003e6000c101906 */
.L_x_5:
[----:B------:R-:W-:Y:S05]  /*1190*/  BSYNC.RECONVERGENT B2 ;  /* 0x0000000000027941 */ /* 0x000fea0003800200 */
.L_x_4:
[----:B------:R-:W-:Y:S01]  /*11a0*/  ISETP.NE.AND P5, PT, R23, RZ, PT ;  /* 0x000000ff1700720c */ /* 0x000fe20003fa5270 */
[----:B------:R-:W-:-:S12]  /*11b0*/  BSSY.RECONVERGENT B2, `(.L_x_8) ;  /* 0x0000022000027945 */ /* 0x000fd80003800200 */
[----:B------:R-:W-:Y:S05]  /*11c0*/  @!P5 BRA `(.L_x_9) ;  /* 0x000000000080d947 */ /* 0x000fea0003800000 */
[----:B------:R-:W2:Y:S04]  /*11d0*/  LDG.E R12, desc[UR6][R12.64+0x4] ;  /* 0x000004060c0c7981 */ /* 0x000ea8000c1e1900 */
[----:B-1----:R-:W2:Y:S01]  /*11e0*/  LDG.E R15, desc[UR6][R4.64] ;  /* 0x00000006040f7981 */ /* 0x002ea2000c1e1900 */
[----:B------:R-:W-:Y:S01]  /*11f0*/  HFMA2 R0, -RZ, RZ, 0.96630859375, -0.0022525787353515625 ;  /* 0x3bbb989dff007431 */ /* 0x000fe200000001ff */
[----:B0-----:R-:W-:Y:S01]  /*1200*/  MOV R19, 0x437c0000 ;  /* 0x437c000000137802 */ /* 0x001fe20000000f00 */
        /* <DEDUP_REMOVED lines=11> */
[----:B------:R-:W0:Y:S02]  /*12c0*/  MUFU.EX2 R13, R14 ;  /* 0x0000000e000d7308 */ /* 0x000e240000000800 */
[----:B0-----:R-:W-:Y:S01]  /*12d0*/  FMUL R12, R0, R13 ;  /* 0x0000000d000c7220 */ /* 0x001fe20000400000 */
[----:B------:R-:W-:-:S05]  /*12e0*/  FFMA R0, R16, R15, R16 ;  /* 0x0000000f10007223 */ /* 0x000fca0000000010 */
        /* <DEDUP_REMOVED lines=9> */
.L_x_11:
[----:B------:R-:W-:Y:S05]  /*1380*/  BSYNC.RECONVERGENT B3 ;  /* 0x0000000000037941 */ /* 0x000fea0003800200 */
.L_x_10:
[----:B------:R-:W0:Y:S02]  /*1390*/  LDC.64 R12, c[0x0][0x388] ;  /* 0x0000e200ff0c7b82 */ /* 0x000e240000000a00 */
[C---:B0-----:R-:W-:Y:S01]  /*13a0*/  IMAD.WIDE R12, R17.reuse, 0x4, R12 ;  /* 0x00000004110c7825 */ /* 0x041fe200078e020c */
[----:B------:R-:W-:-:S04]  /*13b0*/  IADD3 R17, PT, PT, R17, 0x1, RZ ;  /* 0x0000000111117810 */ /* 0x000fc80007ffe0ff */
[----:B------:R2:W-:Y:S03]  /*13c0*/  STG.E desc[UR6][R12.64], R15 ;  /* 0x0000000f0c007986 */ /* 0x0005e6000c101906 */
.L_x_9:
[----:B------:R-:W-:Y:S05]  /*13d0*/  BSYNC.RECONVERGENT B2 ;  /* 0x0000000000027941 */ /* 0x000fea0003800200 */
.L_x_8:
[----:B------:R-:W3:Y:S01]  /*13e0*/  LDCU UR4, c[0x0][0x390] ;  /* 0x00007200ff0477ac */ /* 0x000ee20008000800 */
[----:B------:R-:W-:Y:S01]  /*13f0*/  BSSY.RECONVERGENT B2, `(.L_x_12) ;  /* 0x0000026000027945 */ /* 0x000fe20003800200 */
[----:B------:R-:W-:Y:S01]  /*1400*/  IADD3 R2, PT, PT, R2, R17, RZ ;  /* 0x0000001102027210 */ /* 0x000fe20007ffe0ff */
[----:B------:R-:W3:Y:S02]  /*1410*/  LDCU UR5, c[0x0][0x39c] ;  /* 0x00007380ff0577ac */ /* 0x000ee40008000800 */
[----:B---3--:R-:W-:-:S04]  /*1420*/  UIADD3 UR4, UPT, UPT, UR4, -UR5, URZ ;  /* 0x8000000504047290 */ /* 0x008fc8000fffe0ff */
[----:B------:R-:W-:Y:S01]  /*1430*/  UIADD3 UR5, UPT, UPT, UR4, 0x1, URZ ;  /* 0x0000000104057890 */ /* 0x000fe2000fffe0ff */
[----:B------:R-:W-:Y:S11]  /*1440*/  @!P0 BRA `(.L_x_13) ;  /* 0x0000000000808947 */ /* 0x000ff60003800000 */
[----:B------:R-:W3:Y:S04]  /*1450*/  LDG.E R0, desc[UR6][R10.64+-0x4] ;  /* 0xfffffc060a007981 */ /* 0x000ee8000c1e1900 */
[----:B--2---:R-:W3:Y:S01]  /*1460*/  LDG.E R13, desc[UR6][R4.64] ;  /* 0x00000006040d7981 */ /* 0x004ee2000c1e1900 */
[----:B-1----:R-:W-:Y:S01]  /*1470*/  MOV R15, 0x437c0000 ;  /* 0x437c0000000f7802 */ /* 0x002fe20000000f00 */
[----:B------:R-:W1:Y:S01]  /*1480*/  MUFU.RCP R14, R3 ;  /* 0x00000003000e7308 */ /* 0x000e620000001000 */
[----:B------:R-:W-:Y:S01]  /*1490*/  BSSY.RECONVERGENT B3, `(.L_x_14) ;  /* 0x0000017000037945 */ /* 0x000fe20003800200 */
[----:B---3--:R-:W-:Y:S01]  /*14a0*/  FADD R0, R0, -R13 ;  /* 0x8000000d00007221 */ /* 0x008fe20000000000 */
[----:B------:R-:W-:-:S03]  /*14b0*/  HFMA2 R13, -RZ, RZ, 0.96630859375, -0.0022525787353515625 ;  /* 0x3bbb989dff0d7431 */ /* 0x000fc600000001ff */
[----:B------:R-:W-:-:S04]  /*14c0*/  FADD R0, -|R0|, -10 ;  /* 0xc120000000007421 */ /* 0x000fc80000000300 */
[----:B------:R-:W-:-:S04]  /*14d0*/  FFMA.SAT R12, R0, R13, 0.5 ;  /* 0x3f000000000c7423 */ /* 0x000fc8000000200d */
[----:B------:R-:W-:Y:S01]  /*14e0*/  FFMA.RM R12, R12, R15, 12582913 ;  /* 0x4b4000010c0c7423 */ /* 0x000fe2000000400f */
[----:B-1----:R-:W-:-:S03]  /*14f0*/  FFMA R15, R14, -R3, 1 ;  /* 0x3f8000000e0f7423 */ /* 0x002fc60000000803 */
[C---:B------:R-:W-:Y:S01]  /*1500*/  FADD R13, R12.reuse, -12583039 ;  /* 0xcb40007f0c0d7421 */ /* 0x040fe20000000000 */
[----:B------:R-:W-:-:S03]  /*1510*/  SHF.L.U32 R12, R12, 0x17, RZ ;  /* 0x000000170c0c7819 */ /* 0x000fc600000006ff */
[----:B------:R-:W-:-:S04]  /*1520*/  FFMA R13, R0, 1.4426950216293334961, -R13 ;  /* 0x3fb8aa3b000d7823 */ /* 0x000fc8000000080d */
[----:B------:R-:W-:Y:S01]  /*1530*/  FFMA R13, R0, 1.925963033500011079e-08, R13 ;  /* 0x32a57060000d7823 */ /* 0x000fe2000000000d */
[----:B------:R-:W-:-:S05]  /*1540*/  FFMA R0, R14, R15, R14 ;  /* 0x0000000f0e007223 */ /* 0x000fca000000000e */
[----:B------:R-:W1:Y:S02]  /*1550*/  MUFU.EX2 R13, R13 ;  /* 0x0000000d000d7308 */ /* 0x000e640000000800 */
[----:B-1----:R-:W-:-:S06]  /*1560*/  FMUL R12, R12, R13 ;  /* 0x0000000d0c0c7220 */ /* 0x002fcc0000400000 */
[----:B------:R-:W1:Y:S01]  /*1570*/  FCHK P0, R12, R3 ;  /* 0x000000030c007302 */ /* 0x000e620000000000 */
[----:B------:R-:W-:-:S04]  /*1580*/  FFMA R15, R0, R12, RZ ;  /* 0x0000000c000f7223 */ /* 0x000fc800000000ff */
[----:B------:R-:W-:-:S04]  /*1590*/  FFMA R14, R15, -R3, R12 ;  /* 0x800000030f0e7223 */ /* 0x000fc8000000000c */
[----:B------:R-:W-:Y:S01]  /*15a0*/  FFMA R15, R0, R14, R15 ;  /* 0x0000000e000f7223 */ /* 0x000fe2000000000f */
[----:B-1----:R-:W-:Y:S06]  /*15b0*/  @!P0 BRA `(.L_x_15) ;  /* 0x0000000000108947 */ /* 0x002fec0003800000 */
[----:B------:R-:W-:Y:S02]  /*15c0*/  MOV R0, R12 ;  /* 0x0000000c00007202 */ /* 0x000fe40000000f00 */
[----:B0-----:R-:W-:-:S07]  /*15d0*/  MOV R18, 0x15f0 ;  /* 0x000015f000127802 */ /* 0x001fce0000000f00 */
[----:B------:R-:W-:Y:S05]  /*15e0*/  CALL.REL.NOINC `($__internal_0_$__cuda_sm3x_div_rn_noftz_f32_slowpath) ;  /* 0x0000000800d47944 */ /* 0x000fea0003c00000 */
[----:B------:R-:W-:-:S07]  /*15f0*/  MOV R15, R0 ;  /* 0x00000000000f7202 */ /* 0x000fce0000000f00 */
.L_x_15:
[----:B------:R-:W-:Y:S05]  /*1600*/  BSYNC.RECONVERGENT B3 ;  /* 0x0000000000037941 */ /* 0x000fea0003800200 */
.L_x_14:
[----:B------:R-:W1:Y:S02]  /*1610*/  LDC.64 R12, c[0x0][0x388] ;  /* 0x0000e200ff0c7b82 */ /* 0x000e640000000a00 */
[----:B-1----:R-:W-:Y:S01]  /*1620*/  IMAD.WIDE R12, R2, 0x4, R12 ;  /* 0x00000004020c7825 */ /* 0x002fe200078e020c */
[----:B------:R-:W-:-:S04]  /*1630*/  IADD3 R2, PT, PT, R17, UR5, RZ ;  /* 0x0000000511027c10 */ /* 0x000fc8000fffe0ff */
[----:B------:R3:W-:Y:S03]  /*1640*/  STG.E desc[UR6][R12.64], R15 ;  /* 0x0000000f0c007986 */ /* 0x0007e6000c101906 */
.L_x_13:
[----:B------:R-:W-:Y:S05]  /*1650*/  BSYNC.RECONVERGENT B2 ;  /* 0x0000000000027941 */ /* 0x000fea0003800200 */
.L_x_12:
[----:B------:R-:W-:Y:S01]  /*1660*/  ISETP.NE.AND P0, PT, R22, RZ, PT ;  /* 0x000000ff1600720c */ /* 0x000fe20003f05270 */
[----:B------:R-:W-:-:S12]  /*1670*/  BSSY.RECONVERGENT B2, `(.L_x_16) ;  /* 0x0000021000027945 */ /* 0x000fd80003800200 */
[----:B------:R-:W-:Y:S05]  /*1680*/  @!P0 BRA `(.L_x_17) ;  /* 0x00000000007c8947 */ /* 0x000fea0003800000 */
[----:B------:R-:W4:Y:S01]  /*1690*/  LDG.E R0, desc[UR6][R4.64] ;  /* 0x0000000604007981 */ /* 0x000f22000c1e1900 */
[----:B--23--:R-:W-:Y:S01]  /*16a0*/  HFMA2 R13, -RZ, RZ, 0.96630859375, -0.0022525787353515625 ;  /* 0x3bbb989dff0d7431 */ /* 0x00cfe200000001ff */
[----:B-1----:R-:W-:Y:S01]  /*16b0*/  MOV R15, 0x437c0000 ;  /* 0x437c0000000f7802 */ /* 0x002fe20000000f00 */
[----:B------:R-:W1:Y:S01]  /*16c0*/  MUFU.RCP R14, R3 ;  /* 0x00000003000e7308 */ /* 0x000e620000001000 */
[----:B------:R-:W-:Y:S01]  /*16d0*/  BSSY.RECONVERGENT B3, `(.L_x_18) ;  /* 0x0000016000037945 */ /* 0x000fe20003800200 */
[----:B----4-:R-:W-:-:S04]  /*16e0*/  FADD R0, R0, -R0 ;  /* 0x8000000000007221 */ /* 0x010fc80000000000 */
        /* <DEDUP_REMOVED lines=20> */
.L_x_19:
[----:B------:R-:W-:Y:S05]  /*1830*/  BSYNC.RECONVERGENT B3 ;  /* 0x0000000000037941 */ /* 0x000fea0003800200 */
.L_x_18:
[----:B------:R-:W1:Y:S02]  /*1840*/  LDC.64 R12, c[0x0][0x388] ;  /* 0x0000e200ff0c7b82 */ /* 0x000e640000000a00 */
[C---:B-1----:R-:W-:Y:S01]  /*1850*/  IMAD.WIDE R12, R2.reuse, 0x4, R12 ;  /* 0x00000004020c7825 */ /* 0x042fe200078e020c */
[----:B------:R-:W-:-:S04]  /*1860*/  IADD3 R2, PT, PT, R2, 0x1, RZ ;  /* 0x0000000102027810 */ /* 0x000fc80007ffe0ff */
[----:B------:R4:W-:Y:S03]  /*1870*/  STG.E desc[UR6][R12.64], R15 ;  /* 0x0000000f0c007986 */ /* 0x0009e6000c101906 */
.L_x_17:
[----:B------:R-:W-:Y:S05]  /*1880*/  BSYNC.RECONVERGENT B2 ;  /* 0x0000000000027941 */ /* 0x000fea0003800200 */
.L_x_16:
[----:B------:R-:W-:Y:S04]  /*1890*/  BSSY.RECONVERGENT B2, `(.L_x_20) ;  /* 0x0000022000027945 */ /* 0x000fe80003800200 */
[----:B------:R-:W-:Y:S05]  /*18a0*/  @!P1 BRA `(.L_x_21) ;  /* 0x0000000000809947 */ /* 0x000fea0003800000 */
[----:B------:R-:W5:Y:S04]  /*18b0*/  LDG.E R10, desc[UR6][R10.64+0x4] ;  /* 0x000004060a0a7981 */ /* 0x000f68000c1e1900 */
[----:B--234-:R-:W5:Y:S01]  /*18c0*/  LDG.E R13, desc[UR6][R4.64] ;  /* 0x00000006040d7981 */ /* 0x01cf62000c1e1900 */
[----:B------:R-:W-:Y:S01]  /*18d0*/  HFMA2 R0, -RZ, RZ, 0.96630859375, -0.0022525787353515625 ;  /* 0x3bbb989dff007431 */ /* 0x000fe200000001ff */
[----:B-1----:R-:W-:Y:S01]  /*18e0*/  MOV R15, 0x437c0000 ;  /* 0x437c0000000f7802 */ /* 0x002fe20000000f00 */
[----:B------:R-:W1:Y:S01]  /*18f0*/  MUFU.RCP R14, R3 ;  /* 0x00000003000e7308 */ /* 0x000e620000001000 */
[----:B------:R-:W-:Y:S01]  /*1900*/  BSSY.RECONVERGENT B3, `(.L_x_22) ;  /* 0x0000016000037945 */ /* 0x000fe20003800200 */
[----:B-----5:R-:W-:-:S04]  /*1910*/  FADD R13, R10, -R13 ;  /* 0x8000000d0a0d7221 */ /* 0x020fc80000000000 */
[----:B------:R-:W-:-:S04]  /*1920*/  FADD R13, -|R13|, -10 ;  /* 0xc12000000d0d7421 */ /* 0x000fc80000000300 */
[----:B------:R-:W-:-:S04]  /*1930*/  FFMA.SAT R0, R13, R0, 0.5 ;  /* 0x3f0000000d007423 */ /* 0x000fc80000002000 */
[----:B------:R-:W-:-:S04]  /*1940*/  FFMA.RM R0, R0, R15, 12582913 ;  /* 0x4b40000100007423 */ /* 0x000fc8000000400f */
[C---:B------:R-:W-:Y:S01]  /*1950*/  FADD R12, R0.reuse, -12583039 ;  /* 0xcb40007f000c7421 */ /* 0x040fe20000000000 */
[----:B------:R-:W-:-:S03]  /*1960*/  SHF.L.U32 R0, R0, 0x17, RZ ;  /* 0x0000001700007819 */ /* 0x000fc600000006ff */
[----:B------:R-:W-:-:S04]  /*1970*/  FFMA R12, R13, 1.4426950216293334961, -R12 ;  /* 0x3fb8aa3b0d0c7823 */ /* 0x000fc8000000080c */
[----:B------:R-:W-:Y:S01]  /*1980*/  FFMA R12, R13, 1.925963033500011079e-08, R12 ;  /* 0x32a570600d0c7823 */ /* 0x000fe2000000000c */
[----:B-1----:R-:W-:-:S03]  /*1990*/  FFMA R13, R14, -R3, 1 ;  /* 0x3f8000000e0d7423 */ /* 0x002fc60000000803 */
[----:B------:R-:W1:Y:S02]  /*19a0*/  MUFU.EX2 R11, R12 ;  /* 0x0000000c000b7308 */ /* 0x000e640000000800 */
[----:B-1----:R-:W-:Y:S01]  /*19b0*/  FMUL R10, R0, R11 ;  /* 0x0000000b000a7220 */ /* 0x002fe20000400000 */
[----:B------:R-:W-:-:S05]  /*19c0*/  FFMA R0, R14, R13, R14 ;  /* 0x0000000d0e007223 */ /* 0x000fca000000000e */
        /* <DEDUP_REMOVED lines=9> */
.L_x_23:
[----:B------:R-:W-:Y:S05]  /*1a60*/  BSYNC.RECONVERGENT B3 ;  /* 0x0000000000037941 */ /* 0x000fea0003800200 */
.L_x_22:
[----:B------:R-:W1:Y:S02]  /*1a70*/  LDC.64 R10, c[0x0][0x388] ;  /* 0x0000e200ff0a7b82 */ /* 0x000e640000000a00 */
[C---:B-1----:R-:W-:Y:S01]  /*1a80*/  IMAD.WIDE R10, R2.reuse, 0x4, R10 ;  /* 0x00000004020a7825 */ /* 0x042fe200078e020a */
[----:B------:R-:W-:-:S04]  /*1a90*/  IADD3 R2, PT, PT, R2, 0x1, RZ ;  /* 0x0000000102027810 */ /* 0x000fc80007ffe0ff */
[----:B------:R1:W-:Y:S03]  /*1aa0*/  STG.E desc[UR6][R10.64], R13 ;  /* 0x0000000d0a007986 */ /* 0x0003e6000c101906 */
.L_x_21:
[----:B------:R-:W-:Y:S05]  /*1ab0*/  BSYNC.RECONVERGENT B2 ;  /* 0x0000000000027941 */ /* 0x000fea0003800200 */
.L_x_20:
[----:B------:R-:W-:Y:S01]  /*1ac0*/  BSSY.RECONVERGENT B2, `(.L_x_24) ;  /* 0x0000023000027945 */ /* 0x000fe20003800200 */
[----:B-1----:R-:W-:-:S03]  /*1ad0*/  IADD3 R10, PT, PT, R2, UR4, RZ ;  /* 0x00000004020a7c10 */ /* 0x002fc6000fffe0ff */
[----:B------:R-:W-:Y:S05]  /*1ae0*/  @!P2 BRA `(.L_x_25) ;  /* 0x000000000080a947 */ /* 0x000fea0003800000 */
[----:B------:R-:W5:Y:S04]  /*1af0*/  LDG.E R0, desc[UR6][R6.64+-0x4] ;  /* 0xfffffc0606007981 */ /* 0x000f68000c1e1900 */
[----:B------:R-:W5:Y:S01]  /*1b00*/  LDG.E R11, desc[UR6][R4.64] ;  /* 0x00000006040b7981 */ /* 0x000f62000c1e1900 */
[----:B--234-:R-:W-:Y:S01]  /*1b10*/  MOV R12, 0x437c0000 ;  /* 0x437c0000000c7802 */ /* 0x01cfe20000000f00 */
[----:B------:R-:W1:Y:S01]  /*1b20*/  MUFU.RCP R14, R3 ;  /* 0x00000003000e7308 */ /* 0x000e620000001000 */
[----:B------:R-:W-:Y:S01]  /*1b30*/  BSSY.RECONVERGENT B3, `(.L_x_26) ;  /* 0x0000017000037945 */ /* 0x000fe20003800200 */
[----:B-1----:R-:W-:Y:S01]  /*1b40*/  FFMA R15, R14, -R3, 1 ;  /* 0x3f8000000e0f7423 */ /* 0x002fe20000000803 */
[----:B-----5:R-:W-:Y:S01]  /*1b50*/  FADD R0, R0, -R11 ;  /* 0x8000000b00007221 */ /* 0x020fe20000000000 */
[----:B------:R-:W-:-:S03]  /*1b60*/  HFMA2 R11, -RZ, RZ, 0.96630859375, -0.0022525787353515625 ;  /* 0x3bbb989dff0b7431 */ /* 0x000fc600000001ff */
[----:B------:R-:W-:-:S04]  /*1b70*/  FADD R0, -|R0|, -10 ;  /* 0xc120000000007421 */ /* 0x000fc80000000300 */
[----:B------:R-:W-:-:S04]  /*1b80*/  FFMA.SAT R11, R0, R11, 0.5 ;  /* 0x3f000000000b7423 */ /* 0x000fc8000000200b */
[----:B------:R-:W-:-:S04]  /*1b90*/  FFMA.RM R11, R11, R12, 12582913 ;  /* 0x4b4000010b0b7423 */ /* 0x000fc8000000400c */
[C---:B------:R-:W-:Y:S01]  /*1ba0*/  FADD R13, R11.reuse, -12583039 ;  /* 0xcb40007f0b0d7421 */ /* 0x040fe20000000000 */
[----:B------:R-:W-:-:S03]  /*1bb0*/  SHF.L.U32 R11, R11, 0x17, RZ ;  /* 0x000000170b0b7819 */ /* 0x000fc600000006ff */
[----:B------:R-:W-:-:S04]  /*1bc0*/  FFMA R13, R0, 1.4426950216293334961, -R13 ;  /* 0x3fb8aa3b000d7823 */ /* 0x000fc8000000080d */
[----:B------:R-:W-:-:S04]  /*1bd0*/  FFMA R13, R0, 1.925963033500011079e-08, R13 ;  /* 0x32a57060000d7823 */ /* 0x000fc8000000000d */
        /* <DEDUP_REMOVED lines=12> */
.L_x_27:
[----:B------:R-:W-:Y:S05]  /*1ca0*/  BSYNC.RECONVERGENT B3 ;  /* 0x0000000000037941 */ /* 0x000fea0003800200 */
.L_x_26:
[----:B------:R-:W1:Y:S02]  /*1cb0*/  LDC.64 R12, c[0x0][0x388] ;  /* 0x0000e200ff0c7b82 */ /* 0x000e640000000a00 */
[----:B-1----:R-:W-:Y:S01]  /*1cc0*/  IMAD.WIDE R12, R10, 0x4, R12 ;  /* 0x000000040a0c7825 */ /* 0x002fe200078e020c */
[----:B------:R-:W-:-:S04]  /*1cd0*/  IADD3 R10, PT, PT, R2, UR5, RZ ;  /* 0x00000005020a7c10 */ /* 0x000fc8000fffe0ff */
[----:B------:R1:W-:Y:S03]  /*1ce0*/  STG.E desc[UR6][R12.64], R11 ;  /* 0x0000000b0c007986 */ /* 0x0003e6000c101906 */
.L_x_25:
[----:B------:R-:W-:Y:S05]  /*1cf0*/  BSYNC.RECONVERGENT B2 ;  /* 0x0000000000027941 */ /* 0x000fea0003800200 */
.L_x_24:
[----:B------:R-:W-:Y:S04]  /*1d00*/  BSSY.RECONVERGENT B2, `(.L_x_28) ;  /* 0x0000022000027945 */ /* 0x000fe80003800200 */
[----:B------:R-:W-:Y:S05]  /*1d10*/  @!P3 BRA `(.L_x_29) ;  /* 0x000000000080b947 */ /* 0x000fea0003800000 */
[----:B------:R-:W5:Y:S04]  /*1d20*/  LDG.E R8, desc[UR6][R8.64] ;  /* 0x0000000608087981 */ /* 0x000f68000c1e1900 */
[----:B-1----:R-:W5:Y:S01]  /*1d30*/  LDG.E R11, desc[UR6][R4.64] ;  /* 0x00000006040b7981 */ /* 0x002f62000c1e1900 */
[----:B------:R-:W-:Y:S01]  /*1d40*/  HFMA2 R0, -RZ, RZ, 0.96630859375, -0.0022525787353515625 ;  /* 0x3bbb989dff007431 */ /* 0x000fe200000001ff */
[----:B--234-:R-:W-:Y:S01]  /*1d50*/  MOV R13, 0x437c0000 ;  /* 0x437c0000000d7802 */ /* 0x01cfe20000000f00 */
        /* <DEDUP_REMOVED lines=23> */
.L_x_31:
[----:B------:R-:W-:Y:S05]  /*1ed0*/  BSYNC.RECONVERGENT B3 ;  /* 0x0000000000037941 */ /* 0x000fea0003800200 */
.L_x_30:
[----:B------:R-:W1:Y:S02]  /*1ee0*/  LDC.64 R8, c[0x0][0x388] ;  /* 0x0000e200ff087b82 */ /* 0x000e640000000a00 */
[C---:B-1----:R-:W-:Y:S01]  /*1ef0*/  IMAD.WIDE R8, R10.reuse, 0x4, R8 ;  /* 0x000000040a087825 */ /* 0x042fe200078e0208 */
[----:B------:R-:W-:-:S04]  /*1f00*/  IADD3 R10, PT, PT, R10, 0x1, RZ ;  /* 0x000000010a0a7810 */ /* 0x000fc80007ffe0ff */
[----:B------:R1:W-:Y:S03]  /*1f10*/  STG.E desc[UR6][R8.64], R11 ;  /* 0x0000000b08007986 */ /* 0x0003e6000c101906 */
.L_x_29:
[----:B------:R-:W-:Y:S05]  /*1f20*/  BSYNC.RECONVERGENT B2 ;  /* 0x0000000000027941 */ /* 0x000fea0003800200 */
.L_x_28:
[----:B------:R-:W-:Y:S05]  /*1f30*/  @!P4 EXIT ;  /* 0x000000000000c94d */ /* 0x000fea0003800000 */
[----:B------:R-:W5:Y:S04]  /*1f40*/  LDG.E R6, desc[UR6][R6.64+0x4] ;  /* 0x0000040606067981 */ /* 0x000f68000c1e1900 */
[----:B------:R-:W5:Y:S01]  /*1f50*/  LDG.E R5, desc[UR6][R4.64] ;  /* 0x0000000604057981 */ /* 0x000f62000c1e1900 */
[----:B-1----:R-:W-:Y:S01]  /*1f60*/  HFMA2 R9, -RZ, RZ, 0.96630859375, -0.0022525787353515625 ;  /* 0x3bbb989dff097431 */ /* 0x002fe200000001ff */
[----:B------:R-:W-:Y:S01]  /*1f70*/  MOV R11, 0x437c0000 ;  /* 0x437c0000000b7802 */ /* 0x000fe20000000f00 */
[----:B------:R-:W1:Y:S01]  /*1f80*/  MUFU.RCP R8, R3 ;  /* 0x0000000300087308 */ /* 0x000e620000001000 */
[----:B------:R-:W-:Y:S01]  /*1f90*/  BSSY.RECONVERGENT B2, `(.L_x_32) ;  /* 0x0000016000027945 */ /* 0x000fe20003800200 */
[----:B-----5:R-:W-:Y:S01]  /*1fa0*/  FADD R0, R6, -R5 ;  /* 0x8000000506007221 */ /* 0x020fe20000000000 */
[----:B-1----:R-:W-:-:S03]  /*1fb0*/  FFMA R5, R8, -R3, 1 ;  /* 0x3f80000008057423 */ /* 0x002fc60000000803 */
[----:B------:R-:W-:-:S04]  /*1fc0*/  FADD R0, -|R0|, -10 ;  /* 0xc120000000007421 */ /* 0x000fc80000000300 */
[----:B------:R-:W-:-:S04]  /*1fd0*/  FFMA.SAT R2, R0, R9, 0.5 ;  /* 0x3f00000000027423 */ /* 0x000fc80000002009 */
[----:B------:R-:W-:-:S04]  /*1fe0*/  FFMA.RM R2, R2, R11, 12582913 ;  /* 0x4b40000102027423 */ /* 0x000fc8000000400b */
        /* <DEDUP_REMOVED lines=14> */
[----:B--234-:R-:W-:Y:S05]  /*20d0*/  CALL.REL.NOINC `($__internal_0_$__cuda_sm3x_div_rn_noftz_f32_slowpath) ;  /* 0x0000000000187944 */ /* 0x01cfea0003c00000 */
[----:B------:R-:W-:-:S07]  /*20e0*/  MOV R5, R0 ;  /* 0x0000000000057202 */ /* 0x000fce0000000f00 */
.L_x_33:
[----:B------:R-:W-:Y:S05]  /*20f0*/  BSYNC.RECONVERGENT B2 ;  /* 0x0000000000027941 */ /* 0x000fea0003800200 */
.L_x_32:
[----:B------:R-:W1:Y:S02]  /*2100*/  LDC.64 R2, c[0x0][0x388] ;  /* 0x0000e200ff027b82 */ /* 0x000e640000000a00 */
[----:B-1----:R-:W-:-:S05]  /*2110*/  IMAD.WIDE R10, R10, 0x4, R2 ;  /* 0x000000040a0a7825 */ /* 0x002fca00078e0202 */
[----:B------:R-:W-:Y:S01]  /*2120*/  STG.E desc[UR6][R10.64], R5 ;  /* 0x000000050a007986 */ /* 0x000fe2000c101906 */
[----:B------:R-:W-:Y:S05]  /*2130*/  EXIT ;  /* 0x000000000000794d */ /* 0x000fea0003800000 */
        .weak           $__internal_0_$__cuda_sm3x_div_rn_noftz_f32_slowpath
        .type           $__internal_0_$__cuda_sm3x_div_rn_noftz_f32_slowpath,@function
        .size           $__internal_0_$__cuda_sm3x_div_rn_noftz_f32_slowpath,(.L_x_94 - $__internal_0_$__cuda_sm3x_div_rn_noftz_f32_slowpath)
$__internal_0_$__cuda_sm3x_div_rn_noftz_f32_slowpath:
[----:B------:R-:W-:Y:S01]  /*2140*/  SHF.R.U32.HI R16, RZ, 0x17, R3 ;  /* 0x00000017ff107819 */ /* 0x000fe20000011603 */
[----:B------:R-:W-:Y:S01]  /*2150*/  BSSY.RECONVERGENT B0, `(.L_x_34) ;  /* 0x0000066000007945 */ /* 0x000fe20003800200 */
[----:B------:R-:W-:Y:S02]  /*2160*/  SHF.R.U32.HI R20, RZ, 0x17, R0 ;  /* 0x00000017ff147819 */ /* 0x000fe40000011600 */
[----:B------:R-:W-:Y:S02]  /*2170*/  LOP3.LUT R16, R16, 0xff, RZ, 0xc0, !PT ;  /* 0x000000ff10107812 */ /* 0x000fe400078ec0ff */
[----:B------:R-:W-:Y:S02]  /*2180*/  LOP3.LUT R20, R20, 0xff, RZ, 0xc0, !PT ;  /* 0x000000ff14147812 */ /* 0x000fe400078ec0ff */
[----:B------:R-:W-:Y:S02]  /*2190*/  IADD3 R25, PT, PT, R16, -0x1, RZ ;  /* 0xffffffff10197810 */ /* 0x000fe40007ffe0ff */
[----:B------:R-:W-:-:S02]  /*21a0*/  IADD3 R26, PT, PT, R20, -0x1, RZ ;  /* 0xffffffff141a7810 */ /* 0x000fc40007ffe0ff */
[----:B------:R-:W-:Y:S02]  /*21b0*/  ISETP.GT.U32.AND P5, PT, R25, 0xfd, PT ;  /* 0x000000fd1900780c */ /* 0x000fe40003fa4070 */
[----:B------:R-:W-:Y:S02]  /*21c0*/  MOV R21, R3 ;  /* 0x0000000300157202 */ /* 0x000fe40000000f00 */
[----:B------:R-:W-:-:S13]  /*21d0*/  ISETP.GT.U32.OR P5, PT, R26, 0xfd, P5 ;  /* 0x000000fd1a00780c */ /* 0x000fda0002fa4470 */
[----:B------:R-:W-:Y:S01]  /*21e0*/  @!P5 MOV R19, RZ ;  /* 0x000000ff0013d202 */ /* 0x000fe20000000f00 */
[----:B------:R-:W-:Y:S06]  /*21f0*/  @!P5 BRA `(.L_x_35) ;  /* 0x000000000068d947 */ /* 0x000fec0003800000 */
[----:B------:R-:W-:Y:S02]  /*2200*/  FSETP.GTU.FTZ.AND P6, PT, |R0|, +INF , PT ;  /* 0x7f8000000000780b */ /* 0x000fe40003fdc200 */
[----:B------:R-:W-:-:S04]  /*2210*/  FSETP.GTU.FTZ.AND P5, PT, |R3|, +INF , PT ;  /* 0x7f8000000300780b */ /* 0x000fc80003fbc200 */
[----:B------:R-:W-:-:S13]  /*2220*/  PLOP3.LUT P5, PT, P6, P5, PT, 0xf8, 0x8f ;  /* 0x00000000008f781c */ /* 0x000fda00037abf70 */
[----:B------:R-:W-:Y:S05]  /*2230*/  @P5 BRA `(.L_x_36) ;  /* 0x0000000400585947 */ /* 0x000fea0003800000 */
[----:B------:R-:W-:-:S13]  /*2240*/  LOP3.LUT P5, RZ, R21, 0x7fffffff, R0, 0xc8, !PT ;  /* 0x7fffffff15ff7812 */ /* 0x000fda00078ac800 */
[----:B------:R-:W-:Y:S05]  /*2250*/  @!P5 BRA `(.L_x_37) ;  /* 0x000000040048d947 */ /* 0x000fea0003800000 */
[C---:B------:R-:W-:Y:S02]  /*2260*/  FSETP.NEU.FTZ.AND P6, PT, |R0|.reuse, +INF , PT ;  /* 0x7f8000000000780b */ /* 0x040fe40003fdd200 */
[----:B------:R-:W-:Y:S02]  /*2270*/  FSETP.NEU.FTZ.AND P5, PT, |R0|, +INF , PT ;  /* 0x7f8000000000780b */ /* 0x000fe40003fbd200 */
[----:B------:R-:W-:Y:S02]  /*2280*/  P2R R19, PR, RZ, 0x40 ;  /* 0x00000040ff137803 */ /* 0x000fe40000000000 */
[----:B------:R-:W-:-:S04]  /*2290*/  FSETP.NEU.FTZ.AND P6, PT, |R3|, +INF , PT ;  /* 0x7f8000000300780b */ /* 0x000fc80003fdd200 */
[----:B------:R-:W-:-:S09]  /*22a0*/  P2R R19, PR, RZ, 0x40 ;  /* 0x00000040ff137803 */ /* 0x000fd20000000000 */
[----:B------:R-:W-:Y:S05]  /*22b0*/  @!P6 BRA !P5, `(.L_x_37) ;  /* 0x000000040030e947 */ /* 0x000fea0006800000 */
[----:B------:R-:W-:-:S04]  /*22c0*/  LOP3.LUT P5, RZ, R0, 0x7fffffff, RZ, 0xc0, !PT ;  /* 0x7fffffff00ff7812 */ /* 0x000fc800078ac0ff */
[----:B------:R-:W-:-:S13]  /*22d0*/  PLOP3.LUT P5, PT, P6, P5, PT, 0x2f, 0xf2 ;  /* 0x0000000000f2781c */ /* 0x000fda00037aa577 */
[----:B------:R-:W-:Y:S05]  /*22e0*/  @P5 BRA `(.L_x_38) ;  /* 0x00000004001c5947 */ /* 0x000fea0003800000 */
[----:B------:R-:W-:Y:S02]  /*22f0*/  FSETP.NEU.FTZ.AND P6, PT, |R0|, +INF , PT ;  /* 0x7f8000000000780b */ /* 0x000fe40003fdd200 */
[----:B------:R-:W-:-:S04]  /*2300*/  LOP3.LUT P5, RZ, R21, 0x7fffffff, RZ, 0xc0, !PT ;  /* 0x7fffffff15ff7812 */ /* 0x000fc800078ac0ff */
[----:B------:R-:W-:-:S13]  /*2310*/  PLOP3.LUT P5, PT, P6, P5, PT, 0x2f, 0xf2 ;  /* 0x0000000000f2781c */ /* 0x000fda00037aa577 */
[----:B------:R-:W-:Y:S05]  /*2320*/  @P5 BRA `(.L_x_39) ;  /* 0x0000000400005947 */ /* 0x000fea0003800000 */
[----:B------:R-:W-:-:S13]  /*2330*/  ISETP.GE.AND P5, PT, R26, RZ, PT ;  /* 0x000000ff1a00720c */ /* 0x000fda0003fa6270 */
[----:B------:R-:W-:Y:S01]  /*2340*/  @P5 MOV R19, RZ ;  /* 0x000000ff00135202 */ /* 0x000fe20000000f00 */
[----:B------:R-:W-:Y:S01]  /*2350*/  @!P5 FFMA R0, R0, 1.84467440737095516160e+19, RZ ;  /* 0x5f8000000000d823 */ /* 0x000fe200000000ff */
[----:B------:R-:W-:Y:S02]  /*2360*/  @!P5 MOV R19, 0xffffffc0 ;  /* 0xffffffc00013d802 */ /* 0x000fe40000000f00 */
[----:B------:R-:W-:-:S13]  /*2370*/  ISETP.GE.AND P5, PT, R25, RZ, PT ;  /* 0x000000ff1900720c */ /* 0x000fda0003fa6270 */
[----:B------:R-:W-:Y:S01]  /*2380*/  @!P5 FFMA R21, R3, 1.84467440737095516160e+19, RZ ;  /* 0x5f8000000315d823 */ /* 0x000fe200000000ff */
[----:B------:R-:W-:-:S07]  /*2390*/  @!P5 IADD3 R19, PT, PT, R19, 0x40, RZ ;  /* 0x000000401313d810 */ /* 0x000fce0007ffe0ff */
.L_x_35:
[----:B------:R-:W-:Y:S01]  /*23a0*/  LEA R26, R16, 0xc0800000, 0x17 ;  /* 0xc0800000101a7811 */ /* 0x000fe200078eb8ff */
[----:B------:R-:W-:Y:S01]  /*23b0*/  BSSY.RECONVERGENT B1, `(.L_x_40) ;  /* 0x0000036000017945 */ /* 0x000fe20003800200 */
[----:B------:R-:W-:Y:S02]  /*23c0*/  IADD3 R25, PT, PT, R20, -0x7f, RZ ;  /* 0xffffff8114197810 */ /* 0x000fe40007ffe0ff */
[----:B------:R-:W-:-:S03]  /*23d0*/  IADD3 R28, PT, PT, -R26, R21, RZ ;  /* 0x000000151a1c7210 */ /* 0x000fc60007ffe1ff */
[C---:B------:R-:W-:Y:S01]  /*23e0*/  IMAD R0, R25.reuse, -0x800000, R0 ;  /* 0xff80000019007824 */ /* 0x040fe200078e0200 */
[----:B------:R0:W1:Y:S01]  /*23f0*/  MUFU.RCP R26, R28 ;  /* 0x0000001c001a7308 */ /* 0x0000620000001000 */
[----:B------:R-:W-:Y:S01]  /*2400*/  FADD.FTZ R21, -R28, -RZ ;  /* 0x800000ff1c157221 */ /* 0x000fe20000010100 */
[----:B0-----:R-:W-:-:S04]  /*2410*/  IADD3 R28, PT, PT, R25, 0x7f, -R16 ;  /* 0x0000007f191c7810 */ /* 0x001fc80007ffe810 */
[----:B------:R-:W-:Y:S01]  /*2420*/  IADD3 R19, PT, PT, R28, R19, RZ ;  /* 0x000000131c137210 */ /* 0x000fe20007ffe0ff */
[----:B-1----:R-:W-:-:S04]  /*2430*/  FFMA R27, R26, R21, 1 ;  /* 0x3f8000001a1b7423 */ /* 0x002fc80000000015 */
[----:B------:R-:W-:-:S04]  /*2440*/  FFMA R20, R26, R27, R26 ;  /* 0x0000001b1a147223 */ /* 0x000fc8000000001a */
[----:B------:R-:W-:-:S04]  /*2450*/  FFMA R27, R0, R20, RZ ;  /* 0x00000014001b7223 */ /* 0x000fc800000000ff */
[----:B------:R-:W-:-:S04]  /*2460*/  FFMA R26, R21, R27, R0 ;  /* 0x0000001b151a7223 */ /* 0x000fc80000000000 */
[----:B------:R-:W-:-:S04]  /*2470*/  FFMA R27, R20, R26, R27 ;  /* 0x0000001a141b7223 */ /* 0x000fc8000000001b */
[----:B------:R-:W-:-:S04]  /*2480*/  FFMA R26, R21, R27, R0 ;  /* 0x0000001b151a7223 */ /* 0x000fc80000000000 */
[----:B------:R-:W-:-:S05]  /*2490*/  FFMA R0, R20, R26, R27 ;  /* 0x0000001a14007223 */ /* 0x000fca000000001b */
[----:B------:R-:W-:-:S04]  /*24a0*/  SHF.R.U32.HI R16, RZ, 0x17, R0 ;  /* 0x00000017ff107819 */ /* 0x000fc80000011600 */
[----:B------:R-:W-:-:S04]  /*24b0*/  LOP3.LUT R16, R16, 0xff, RZ, 0xc0, !PT ;  /* 0x000000ff10107812 */ /* 0x000fc800078ec0ff */
[----:B------:R-:W-:-:S04]  /*24c0*/  IADD3 R16, PT, PT, R16, R19, RZ ;  /* 0x0000001310107210 */ /* 0x000fc80007ffe0ff */
[----:B------:R-:W-:-:S04]  /*24d0*/  IADD3 R21, PT, PT, R16, -0x1, RZ ;  /* 0xffffffff10157810 */ /* 0x000fc80007ffe0ff */
[----:B------:R-:W-:-:S13]  /*24e0*/  ISETP.GE.U32.AND P5, PT, R21, 0xfe, PT ;  /* 0x000000fe1500780c */ /* 0x000fda0003fa6070 */
[----:B------:R-:W-:Y:S05]  /*24f0*/  @!P5 BRA `(.L_x_41) ;  /* 0x000000000080d947 */ /* 0x000fea0003800000 */
[----:B------:R-:W-:-:S13]  /*2500*/  ISETP.GT.AND P5, PT, R16, 0xfe, PT ;  /* 0x000000fe1000780c */ /* 0x000fda0003fa4270 */
[----:B------:R-:W-:Y:S05]  /*2510*/  @P5 BRA `(.L_x_42) ;  /* 0x00000000006c5947 */ /* 0x000fea0003800000 */
[----:B------:R-:W-:-:S13]  /*2520*/  ISETP.GE.AND P5, PT, R16, 0x1, PT ;  /* 0x000000011000780c */ /* 0x000fda0003fa6270 */
[----:B------:R-:W-:Y:S05]  /*2530*/  @P5 BRA `(.L_x_43) ;  /* 0x0000000000745947 */ /* 0x000fea0003800000 */
[----:B------:R-:W-:Y:S02]  /*2540*/  ISETP.GE.AND P5, PT, R16, -0x18, PT ;  /* 0xffffffe81000780c */ /* 0x000fe40003fa6270 */
[----:B------:R-:W-:-:S11]  /*2550*/  LOP3.LUT R0, R0, 0x80000000, RZ, 0xc0, !PT ;  /* 0x8000000000007812 */ /* 0x000fd600078ec0ff */
[----:B------:R-:W-:Y:S05]  /*2560*/  @!P5 BRA `(.L_x_43) ;  /* 0x000000000068d947 */ /* 0x000fea0003800000 */
[-CC-:B------:R-:W-:Y:S01]  /*2570*/  FFMA.RZ R19, R20, R26.reuse, R27.reuse ;  /* 0x0000001a14137223 */ /* 0x180fe2000000c01b */
[----:B------:R-:W-:Y:S01]  /*2580*/  IADD3 R28, PT, PT, R16, 0x20, RZ ;  /* 0x00000020101c7810 */ /* 0x000fe20007ffe0ff */
[CCC-:B------:R-:W-:Y:S01]  /*2590*/  FFMA.RP R21, R20.reuse, R26.reuse, R27.reuse ;  /* 0x0000001a14157223 */ /* 0x1c0fe2000000801b */
[----:B------:R-:W-:Y:S01]  /*25a0*/  FFMA.RM R20, R20, R26, R27 ;  /* 0x0000001a14147223 */ /* 0x000fe2000000401b */
[----:B------:R-:W-:Y:S02]  /*25b0*/  ISETP.NE.AND P5, PT, R16, RZ, PT ;  /* 0x000000ff1000720c */ /* 0x000fe40003fa5270 */
[----:B------:R-:W-:Y:S02]  /*25c0*/  LOP3.LUT R19, R19, 0x7fffff, RZ, 0xc0, !PT ;  /* 0x007fffff13137812 */ /* 0x000fe400078ec0ff */
[----:B------:R-:W-:Y:S02]  /*25d0*/  FSETP.NEU.FTZ.AND P6, PT, R21, R20, PT ;  /* 0x000000141500720b */ /* 0x000fe40003fdd000 */
[----:B------:R-:W-:-:S02]  /*25e0*/  LOP3.LUT R19, R19, 0x800000, RZ, 0xfc, !PT ;  /* 0x0080000013137812 */ /* 0x000fc400078efcff */
[----:B------:R-:W-:Y:S02]  /*25f0*/  IADD3 R20, PT, PT, -R16, RZ, RZ ;  /* 0x000000ff10147210 */ /* 0x000fe40007ffe1ff */
[----:B------:R-:W-:-:S04]  /*2600*/  SHF.L.U32 R28, R19, R28, RZ ;  /* 0x0000001c131c7219 */ /* 0x000fc800000006ff */
[----:B------:R-:W-:-:S04]  /*2610*/  ISETP.NE.AND P5, PT, R28, RZ, P5 ;  /* 0x000000ff1c00720c */ /* 0x000fc80002fa5270 */
[----:B------:R-:W-:Y:S02]  /*2620*/  PLOP3.LUT P6, PT, P6, P5, PT, 0xf8, 0x8f ;  /* 0x00000000008f781c */ /* 0x000fe400037cbf70 */
[----:B------:R-:W-:-:S04]  /*2630*/  ISETP.NE.AND P5, PT, R16, RZ, PT ;  /* 0x000000ff1000720c */ /* 0x000fc80003fa5270 */
[----:B------:R-:W-:Y:S02]  /*2640*/  SEL R16, R20, RZ, P5 ;  /* 0x000000ff14107207 */ /* 0x000fe40002800000 */
[----:B------:R-:W-:Y:S02]  /*2650*/  SEL R20, RZ, 0x1, !P6 ;  /* 0x00000001ff147807 */ /* 0x000fe40007000000 */
[----:B------:R-:W-:-:S04]  /*2660*/  SHF.R.U32.HI R16, RZ, R16, R19 ;  /* 0x00000010ff107219 */ /* 0x000fc80000011613 */
[----:B------:R-:W-:-:S04]  /*2670*/  SHF.R.U32.HI R19, RZ, 0x1, R16 ;  /* 0x00000001ff137819 */ /* 0x000fc80000011610 */
[----:B------:R-:W-:-:S04]  /*2680*/  LOP3.LUT R21, R20, 0x1, R19, 0xf8, !PT ;  /* 0x0000000114157812 */ /* 0x000fc800078ef813 */
[----:B------:R-:W-:-:S04]  /*2690*/  LOP3.LUT R16, R21, R16, RZ, 0xc0, !PT ;  /* 0x0000001015107212 */ /* 0x000fc800078ec0ff */
[----:B------:R-:W-:-:S04]  /*26a0*/  IADD3 R19, PT, PT, R19, R16, RZ ;  /* 0x0000001013137210 */ /* 0x000fc80007ffe0ff */
[----:B------:R-:W-:Y:S01]  /*26b0*/  LOP3.LUT R0, R19, R0, RZ, 0xfc, !PT ;  /* 0x0000000013007212 */ /* 0x000fe200078efcff */
[----:B------:R-:W-:Y:S06]  /*26c0*/  BRA `(.L_x_43) ;  /* 0x0000000000107947 */ /* 0x000fec0003800000 */
.L_x_42:
[----:B------:R-:W-:-:S04]  /*26d0*/  LOP3.LUT R0, R0, 0x80000000, RZ, 0xc0, !PT ;  /* 0x8000000000007812 */ /* 0x000fc800078ec0ff */
[----:B------:R-:W-:Y:S01]  /*26e0*/  LOP3.LUT R0, R0, 0x7f800000, RZ, 0xfc, !PT ;  /* 0x7f80000000007812 */ /* 0x000fe200078efcff */
[----:B------:R-:W-:Y:S06]  /*26f0*/  BRA `(.L_x_43) ;  /* 0x0000000000047947 */ /* 0x000fec0003800000 */
.L_x_41:
[----:B------:R-:W-:-:S07]  /*2700*/  LEA R0, R19, R0, 0x17 ;  /* 0x0000000013007211 */ /* 0x000fce00078eb8ff */
.L_x_43:
[----:B------:R-:W-:Y:S05]  /*2710*/  BSYNC.RECONVERGENT B1 ;  /* 0x0000000000017941 */ /* 0x000fea0003800200 */
.L_x_40:
[----:B------:R-:W-:Y:S05]  /*2720*/  BRA `(.L_x_44) ;  /* 0x0000000000207947 */ /* 0x000fea0003800000 */
.L_x_39:
[----:B------:R-:W-:-:S04]  /*2730*/  LOP3.LUT R0, R21, 0x80000000, R0, 0x48, !PT ;  /* 0x8000000015007812 */ /* 0x000fc800078e4800 */
[----:B------:R-:W-:Y:S01]  /*2740*/  LOP3.LUT R0, R0, 0x7f800000, RZ, 0xfc, !PT ;  /* 0x7f80000000007812 */ /* 0x000fe200078efcff */
[----:B------:R-:W-:Y:S06]  /*2750*/  BRA `(.L_x_44) ;  /* 0x0000000000147947 */ /* 0x000fec0003800000 */
.L_x_38:
[----:B------:R-:W-:Y:S01]  /*2760*/  LOP3.LUT R0, R21, 0x80000000, R0, 0x48, !PT ;  /* 0x8000000015007812 */ /* 0x000fe200078e4800 */
[----:B------:R-:W-:Y:S06]  /*2770*/  BRA `(.L_x_44) ;  /* 0x00000000000c7947 */ /* 0x000fec0003800000 */
.L_x_37:
[----:B------:R-:W0:Y:S01]  /*2780*/  MUFU.RSQ R0, -QNAN ;  /* 0xffc0000000007908 */ /* 0x000e220000001400 */
[----:B------:R-:W-:Y:S05]  /*2790*/  BRA `(.L_x_44) ;  /* 0x0000000000047947 */ /* 0x000fea0003800000 */
.L_x_36:
[----:B------:R-:W-:-:S07]  /*27a0*/  FADD.FTZ R0, R0, R3 ;  /* 0x0000000300007221 */ /* 0x000fce0000010000 */
.L_x_44:
[----:B------:R-:W-:Y:S05]  /*27b0*/  BSYNC.RECONVERGENT B0 ;  /* 0x0000000000007941 */ /* 0x000fea0003800200 */
.L_x_34:
[----:B------:R-:W-:-:S04]  /*27c0*/  HFMA2 R19, -RZ, RZ, 0, 0 ;  /* 0x00000000ff137431 */ /* 0x000fc800000001ff */
[----:B0-----:R-:W-:Y:S05]  /*27d0*/  RET.REL.NODEC R18 `(_Z26createSoftmaxWeightsKernelPfS_iiii) ;  /* 0xffffffd812087950 */ /* 0x001fea0003c3ffff */
.L_x_45:
[----:B------:R-:W-:-:S00]  /*27e0*/  BRA `(.L_x_45) ;  /* 0xfffffffc00fc7947 */ /* 0x000fc0000383ffff */
[----:B------:R-:W-:-:S00]  /*27f0*/  NOP ;  /* 0x0000000000007918 */ /* 0x000fc00000000000 */
        /* <DEDUP_REMOVED lines=8> */
.L_x_94:


//--------------------- .text._Z25depthwiseColorConsistencyPdS_Pfiii --------------------------
	.section	.text._Z25depthwiseColorConsistencyPdS_Pfiii,"ax",@progbits
	.align	128
        .global         _Z25depthwiseColorConsistencyPdS_Pfiii
        .type           _Z25depthwiseColorConsistencyPdS_Pfiii,@function
        .size           _Z25depthwiseColorConsistencyPdS_Pfiii,(.L_x_95 - _Z25depthwiseColorConsistencyPdS_Pfiii)
        .other          _Z25depthwiseColorConsistencyPdS_Pfiii,@"STO_CUDA_ENTRY STV_DEFAULT"
_Z25depthwiseColorConsistencyPdS_Pfiii:
.text._Z25depthwiseColorConsistencyPdS_Pfiii:
[----:B------:R-:W-:Y:S01]  /*0000*/  LDC R1, c[0x0][0x37c] ;  /* 0x0000df00ff017b82 */ /* 0x000fe20000000800 */
[----:B------:R-:W0:Y:S07]  /*0010*/  S2R R7, SR_TID.Y ;  /* 0x0000000000077919 */ /* 0x000e2e0000002200 */
[----:B------:R-:W1:Y:S01]  /*0020*/  LDC R3, c[0x0][0x360] ;  /* 0x0000d800ff037b82 */ /* 0x000e620000000800 */
[----:B------:R-:W1:Y:S07]  /*0030*/  S2R R0, SR_TID.X ;  /* 0x0000000000007919 */ /* 0x000e6e0000002100 */
[----:B------:R-:W0:Y:S08]  /*0040*/  S2UR UR5, SR_CTAID.Y ;  /* 0x00000000000579c3 */ /* 0x000e300000002600 */
[----:B------:R-:W0:Y:S08]  /*0050*/  LDC R2, c[0x0][0x364] ;  /* 0x0000d900ff027b82 */ /* 0x000e300000000800 */
[----:B------:R-:W1:Y:S08]  /*0060*/  S2UR UR4, SR_CTAID.X ;  /* 0x00000000000479c3 */ /* 0x000e700000002500 */
[----:B------:R-:W2:Y:S08]  /*0070*/  LDC.64 R4, c[0x0][0x398] ;  /* 0x0000e600ff047b82 */ /* 0x000eb00000000a00 */
[----:B------:R-:W3:Y:S01]  /*0080*/  LDC.64 R10, c[0x0][0x390] ;  /* 0x0000e400ff0a7b82 */ /* 0x000ee20000000a00 */
[----:B0-----:R-:W-:-:S07]  /*0090*/  IMAD R2, R2, UR5, R7 ;  /* 0x0000000502027c24 */ /* 0x001fce000f8e0207 */
[----:B------:R-:W0:Y:S01]  /*00a0*/  LDC.64 R16, c[0x0][0x390] ;  /* 0x0000e400ff107b82 */ /* 0x000e220000000a00 */
[----:B-1----:R-:W-:Y:S01]  /*00b0*/  IMAD R3, R3, UR4, R0 ;  /* 0x0000000403037c24 */ /* 0x002fe2000f8e0200 */
[----:B------:R-:W1:Y:S03]  /*00c0*/  LDCU.64 UR4, c[0x0][0x358] ;  /* 0x00006b00ff0477ac */ /* 0x000e660008000a00 */
[C---:B------:R-:W-:Y:S01]  /*00d0*/  VIADD R13, R3.reuse, 0x1 ;  /* 0x00000001030d7836 */ /* 0x040fe20000000000 */
[----:B------:R-:W-:Y:S01]  /*00e0*/  SHF.R.S32.HI R6, RZ, 0x1f, R3 ;  /* 0x0000001fff067819 */ /* 0x000fe20000011403 */
[CC--:B--2---:R-:W-:Y:S01]  /*00f0*/  IMAD R9, R2.reuse, R4.reuse, RZ ;  /* 0x0000000402097224 */ /* 0x0c4fe200078e02ff */
[----:B------:R-:W-:Y:S02]  /*0100*/  ISETP.GT.AND P1, PT, R3, R4, PT ;  /* 0x000000040300720c */ /* 0x000fe40003f24270 */
[----:B------:R-:W-:-:S02]  /*0110*/  ISETP.GT.AND P2, PT, R2, R5, PT ;  /* 0x000000050200720c */ /* 0x000fc40003f44270 */
[----:B------:R-:W-:Y:S02]  /*0120*/  IADD3 R8, PT, PT, R9, -R4, RZ ;  /* 0x8000000409087210 */ /* 0x000fe40007ffe0ff */
[C---:B------:R-:W-:Y:S02]  /*0130*/  ISETP.GT.AND P1, PT, R3.reuse, RZ, !P1 ;  /* 0x000000ff0300720c */ /* 0x040fe40004f24270 */
[----:B------:R-:W-:Y:S02]  /*0140*/  ISETP.NE.AND P2, PT, R2, RZ, !P2 ;  /* 0x000000ff0200720c */ /* 0x000fe40005745270 */
[C---:B------:R-:W-:Y:S02]  /*0150*/  IADD3 R0, P0, PT, R3.reuse, R8, RZ ;  /* 0x0000000803007210 */ /* 0x040fe40007f1e0ff */
[----:B------:R-:W-:Y:S02]  /*0160*/  PLOP3.LUT P4, PT, P1, P2, PT, 0x80, 0x8 ;  /* 0x000000000008781c */ /* 0x000fe40000f85070 */
[----:B------:R-:W-:-:S02]  /*0170*/  ISETP.GE.AND P3, PT, R3, R4, PT ;  /* 0x000000040300720c */ /* 0x000fc40003f66270 */
[----:B------:R-:W-:Y:S02]  /*0180*/  IADD3 R7, PT, PT, R3, R9, RZ ;  /* 0x0000000903077210 */ /* 0x000fe40007ffe0ff */
[----:B------:R-:W-:Y:S02]  /*0190*/  LEA.HI.X.SX32 R12, R8, R6, 0x1, P0 ;  /* 0x00000006080c7211 */ /* 0x000fe400000f0eff */
[C---:B---3--:R-:W-:Y:S01]  /*01a0*/  LEA R20, P0, R0.reuse, R10, 0x2 ;  /* 0x0000000a00147211 */ /* 0x048fe200078010ff */
[----:B0-----:R-:W-:Y:S01]  /*01b0*/  IMAD.WIDE R18, R7, 0x4, R16 ;  /* 0x0000000407127825 */ /* 0x001fe200078e0210 */
[----:B------:R-:W-:Y:S02]  /*01c0*/  ISETP.GT.AND P3, PT, R3, -0x1, !P3 ;  /* 0xffffffff0300780c */ /* 0x000fe40005f64270 */
[----:B------:R-:W-:Y:S02]  /*01d0*/  LEA.HI.X R21, R0, R11, R12, 0x2, P0 ;  /* 0x0000000b00157211 */ /* 0x000fe400000f140c */
[----:B------:R-:W-:-:S02]  /*01e0*/  PLOP3.LUT P3, PT, P3, P2, PT, 0x80, 0x8 ;  /* 0x000000000008781c */ /* 0x000fc40001f65070 */
[----:B------:R-:W-:Y:S01]  /*01f0*/  ISETP.GE.AND P0, PT, R13, R4, PT ;  /* 0x000000040d00720c */ /* 0x000fe20003f06270 */
[----:B-1----:R-:W2:Y:S01]  /*0200*/  @P4 LDG.E R12, desc[UR4][R20.64+-0x4] ;  /* 0xfffffc04140c4981 */ /* 0x002ea2000c1e1900 */
[----:B------:R-:W-:-:S03]  /*0210*/  IADD3 R0, PT, PT, R3, R8, RZ ;  /* 0x0000000803007210 */ /* 0x000fc60007ffe0ff */
[----:B------:R-:W2:Y:S01]  /*0220*/  @P4 LDG.E R13, desc[UR4][R18.64] ;  /* 0x00000004120d4981 */ /* 0x000ea2000c1e1900 */
[----:B------:R-:W-:Y:S01]  /*0230*/  ISETP.GT.AND P0, PT, R3, -0x2, !P0 ;  /* 0xfffffffe0300780c */ /* 0x000fe20004704270 */
[----:B------:R-:W-:-:S03]  /*0240*/  IMAD.WIDE R16, R0, 0x4, R16 ;  /* 0x0000000400107825 */ /* 0x000fc600078e0210 */
[----:B------:R-:W-:Y:S01]  /*0250*/  PLOP3.LUT P5, PT, P0, P2, PT, 0x80, 0x8 ;  /* 0x000000000008781c */ /* 0x000fe200007a5070 */
[----:B------:R-:W3:Y:S04]  /*0260*/  @P3 LDG.E R15, desc[UR4][R18.64] ;  /* 0x00000004120f3981 */ /* 0x000ee8000c1e1900 */
[----:B------:R-:W3:Y:S08]  /*0270*/  @P3 LDG.E R14, desc[UR4][R16.64] ;  /* 0x00000004100e3981 */ /* 0x000ef0000c1e1900 */
[----:B------:R-:W4:Y:S04]  /*0280*/  @P5 LDG.E R24, desc[UR4][R18.64] ;  /* 0x0000000412185981 */ /* 0x000f28000c1e1900 */
[----:B------:R-:W4:Y:S01]  /*0290*/  @P5 LDG.E R23, desc[UR4][R20.64+0x4] ;  /* 0x0000040414175981 */ /* 0x000f22000c1e1900 */
[----:B------:R-:W-:Y:S01]  /*02a0*/  @P4 IMAD.MOV.U32 R22, RZ, RZ, 0x437c0000 ;  /* 0x437c0000ff164424 */ /* 0x000fe200078e00ff */
[----:B------:R-:W-:-:S02]  /*02b0*/  @P3 MOV R25, 0x3bbb989d ;  /* 0x3bbb989d00193802 */ /* 0x000fc40000000f00 */
[----:B------:R-:W-:Y:S02]  /*02c0*/  @P3 MOV R27, 0x437c0000 ;  /* 0x437c0000001b3802 */ /* 0x000fe40000000f00 */
[----:B------:R-:W-:Y:S02]  /*02d0*/  @P5 MOV R29, 0x437c0000 ;  /* 0x437c0000001d5802 */ /* 0x000fe40000000f00 */
[----:B------:R-:W-:Y:S01]  /*02e0*/  IADD3 R28, P6, PT, R3, R9, RZ ;  /* 0x00000009031c7210 */ /* 0x000fe20007fde0ff */
[----:B--2---:R-:W-:Y:S01]  /*02f0*/  @P4 FADD R12, R12, -R13 ;  /* 0x8000000d0c0c4221 */ /* 0x004fe20000000000 */
[----:B------:R-:W-:-:S03]  /*0300*/  @P4 MOV R13, 0x3bbb989d ;  /* 0x3bbb989d000d4802 */ /* 0x000fc60000000f00 */
[----:B------:R-:W-:-:S04]  /*0310*/  @P4 FADD R12, -|R12|, -10 ;  /* 0xc12000000c0c4421 */ /* 0x000fc80000000300 */
[----:B------:R-:W-:Y:S01]  /*0320*/  @P4 FFMA.SAT R13, R12, R13, 0.5 ;  /* 0x3f0000000c0d4423 */ /* 0x000fe2000000200d */
[----:B---3--:R-:W-:-:S03]  /*0330*/  @P3 FADD R14, -R15, R14 ;  /* 0x0000000e0f0e3221 */ /* 0x008fc60000000100 */
[----:B------:R-:W-:Y:S01]  /*0340*/  @P4 FFMA.RM R13, R13, R22, 12582913 ;  /* 0x4b4000010d0d4423 */ /* 0x000fe20000004016 */
[----:B------:R-:W-:-:S03]  /*0350*/  @P3 FADD R14, -|R14|, -10 ;  /* 0xc12000000e0e3421 */ /* 0x000fc60000000300 */
[----:B------:R-:W-:Y:S01]  /*0360*/  @P4 FADD R15, R13, -12583039 ;  /* 0xcb40007f0d0f4421 */ /* 0x000fe20000000000 */
[----:B------:R-:W-:-:S03]  /*0370*/  @P3 FFMA.SAT R22, R14, R25, 0.5 ;  /* 0x3f0000000e163423 */ /* 0x000fc60000002019 */
[----:B------:R-:W-:Y:S01]  /*0380*/  @P4 FFMA R15, R12, 1.4426950216293334961, -R15 ;  /* 0x3fb8aa3b0c0f4823 */ /* 0x000fe2000000080f */
[----:B----4-:R-:W-:Y:S01]  /*0390*/  @P5 FADD R24, -R24, R23 ;  /* 0x0000001718185221 */ /* 0x010fe20000000100 */
[----:B------:R-:W-:Y:S01]  /*03a0*/  @P3 FFMA.RM R23, R22, R27, 12582913 ;  /* 0x4b40000116173423 */ /* 0x000fe2000000401b */
[----:B------:R-:W-:Y:S02]  /*03b0*/  @P5 IMAD.MOV.U32 R27, RZ, RZ, 0x3bbb989d ;  /* 0x3bbb989dff1b5424 */ /* 0x000fe400078e00ff */
[----:B------:R-:W-:Y:S01]  /*03c0*/  @P4 FFMA R15, R12, 1.925963033500011079e-08, R15 ;  /* 0x32a570600c0f4823 */ /* 0x000fe2000000000f */
[----:B------:R-:W-:Y:S01]  /*03d0*/  @P5 FADD R22, -|R24|, -10 ;  /* 0xc120000018165421 */ /* 0x000fe20000000300 */
[----:B------:R-:W-:Y:S02]  /*03e0*/  @P3 FADD R25, R23, -12583039 ;  /* 0xcb40007f17193421 */ /* 0x000fe40000000000 */
[----:B------:R-:W0:Y:S01]  /*03f0*/  @P4 MUFU.EX2 R12, R15 ;  /* 0x0000000f000c4308 */ /* 0x000e220000000800 */
[----:B------:R-:W-:Y:S01]  /*0400*/  @P5 FFMA.SAT R24, R22, R27, 0.5 ;  /* 0x3f00000016185423 */ /* 0x000fe2000000201b */
[----:B------:R-:W-:-:S03]  /*0410*/  @P3 FFMA R25, R14, 1.4426950216293334961, -R25 ;  /* 0x3fb8aa3b0e193823 */ /* 0x000fc60000000819 */
[----:B------:R-:W-:Y:S01]  /*0420*/  @P5 FFMA.RM R26, R24, R29, 12582913 ;  /* 0x4b400001181a5423 */ /* 0x000fe2000000401d */
[----:B------:R-:W-:-:S03]  /*0430*/  @P3 FFMA R25, R14, 1.925963033500011079e-08, R25 ;  /* 0x32a570600e193823 */ /* 0x000fc60000000019 */
[----:B------:R-:W-:Y:S01]  /*0440*/  @P5 FADD R27, R26, -12583039 ;  /* 0xcb40007f1a1b5421 */ /* 0x000fe20000000000 */
[----:B------:R-:W1:Y:S01]  /*0450*/  @P3 MUFU.EX2 R24, R25 ;  /* 0x0000001900183308 */ /* 0x000e620000000800 */
[----:B------:R-:W-:Y:S02]  /*0460*/  @P4 SHF.L.U32 R13, R13, 0x17, RZ ;  /* 0x000000170d0d4819 */ /* 0x000fe400000006ff */
[----:B------:R-:W-:-:S04]  /*0470*/  @P5 FFMA R27, R22, 1.4426950216293334961, -R27 ;  /* 0x3fb8aa3b161b5823 */ /* 0x000fc8000000081b */
[----:B------:R-:W-:Y:S01]  /*0480*/  @P5 FFMA R27, R22, 1.925963033500011079e-08, R27 ;  /* 0x32a57060161b5823 */ /* 0x000fe2000000001b */
[----:B0-----:R-:W-:Y:S01]  /*0490*/  @P4 FMUL R22, R13, R12 ;  /* 0x0000000c0d164220 */ /* 0x001fe20000400000 */
[----:B------:R-:W-:Y:S01]  /*04a0*/  LEA.HI.X.SX32 R12, R9, R6, 0x1, P6 ;  /* 0x00000006090c7211 */ /* 0x000fe200030f0eff */
[----:B------:R-:W-:-:S03]  /*04b0*/  @P3 IMAD.SHL.U32 R9, R23, 0x800000, RZ ;  /* 0x0080000017093824 */ /* 0x000fc600078e00ff */
[----:B------:R-:W0:Y:S01]  /*04c0*/  @P5 MUFU.EX2 R27, R27 ;  /* 0x0000001b001b5308 */ /* 0x000e220000000800 */
[----:B-1----:R-:W-:-:S07]  /*04d0*/  @P3 FMUL R9, R9, R24 ;  /* 0x0000001809093220 */ /* 0x002fce0000400000 */
[----:B------:R-:W1:Y:S01]  /*04e0*/  @P4 F2F.F64.F32 R22, R22 ;  /* 0x0000001600164310 */ /* 0x000e620000201800 */
[----:B------:R-:W-:Y:S02]  /*04f0*/  LEA R14, P6, R28, R10, 0x2 ;  /* 0x0000000a1c0e7211 */ /* 0x000fe400078c10ff */
[----:B------:R-:W-:Y:S02]  /*0500*/  LEA R24, R4, R8, 0x1 ;  /* 0x0000000804187211 */ /* 0x000fe400078e08ff */
[----:B------:R-:W-:-:S03]  /*0510*/  LEA.HI.X R15, R28, R11, R12, 0x2, P6 ;  /* 0x0000000b1c0f7211 */ /* 0x000fc600030f140c */
[----:B------:R-:W2:Y:S01]  /*0520*/  @P3 F2F.F64.F32 R8, R9 ;  /* 0x0000000900083310 */ /* 0x000ea20000201800 */
[----:B------:R-:W-:Y:S02]  /*0530*/  @P5 SHF.L.U32 R26, R26, 0x17, RZ ;  /* 0x000000171a1a5819 */ /* 0x000fe400000006ff */
[----:B------:R-:W-:Y:S02]  /*0540*/  IADD3 R25, P6, PT, R3, R24, RZ ;  /* 0x0000001803197210 */ /* 0x000fe40007fde0ff */
[----:B------:R-:W-:Y:S01]  /*0550*/  CS2R R12, SRZ ;  /* 0x00000000000c7805 */ /* 0x000fe2000001ff00 */
[----:B0-----:R-:W-:Y:S01]  /*0560*/  @P5 FMUL R26, R26, R27 ;  /* 0x0000001b1a1a5220 */ /* 0x001fe20000400000 */
[----:B-1----:R-:W-:Y:S01]  /*0570*/  @P4 DADD R12, RZ, R22 ;  /* 0x00000000ff0c4229 */ /* 0x002fe20000000016 */
[----:B------:R-:W-:Y:S02]  /*0580*/  LEA.HI.X.SX32 R6, R24, R6, 0x1, P6 ;  /* 0x0000000618067211 */ /* 0x000fe400030f0eff */
[C---:B------:R-:W-:Y:S01]  /*0590*/  LEA R10, P4, R25.reuse, R10, 0x2 ;  /* 0x0000000a190a7211 */ /* 0x040fe200078810ff */
[----:B------:R-:W0:Y:S03]  /*05a0*/  @P5 F2F.F64.F32 R22, R26 ;  /* 0x0000001a00165310 */ /* 0x000e260000201800 */
[----:B------:R-:W-:-:S02]  /*05b0*/  LEA.HI.X R11, R25, R11, R6, 0x2, P4 ;  /* 0x0000000b190b7211 */ /* 0x000fc400020f1406 */
[CC--:B------:R-:W-:Y:S01]  /*05c0*/  ISETP.GE.AND P4, PT, R2.reuse, R5.reuse, PT ;  /* 0x000000050200720c */ /* 0x0c0fe20003f86270 */
[----:B--2---:R-:W-:Y:S01]  /*05d0*/  @P3 DADD R12, R12, R8 ;  /* 0x000000000c0c3229 */ /* 0x004fe20000000008 */
[----:B------:R-:W-:Y:S02]  /*05e0*/  ISETP.GE.OR P6, PT, R2, R5, !P1 ;  /* 0x000000050200720c */ /* 0x000fe40004fc6670 */
[----:B------:R-:W-:-:S04]  /*05f0*/  ISETP.GE.OR P3, PT, R3, R4, P4 ;  /* 0x000000040300720c */ /* 0x000fc80002766670 */
[----:B------:R-:W-:Y:S01]  /*0600*/  ISETP.LT.OR P4, PT, R3, RZ, P3 ;  /* 0x000000ff0300720c */ /* 0x000fe20001f81670 */
[----:B0-----:R-:W-:Y:S01]  /*0610*/  @P5 DADD R12, R12, R22 ;  /* 0x000000000c0c5229 */ /* 0x001fe20000000016 */
[----:B------:R-:W-:-:S05]  /*0620*/  ISETP.GE.OR P5, PT, R2, R5, !P0 ;  /* 0x000000050200720c */ /* 0x000fca00047a6670 */
[----:B------:R-:W2:Y:S04]  /*0630*/  @!P6 LDG.E R9, desc[UR4][R18.64] ;  /* 0x000000041209e981 */ /* 0x000ea8000c1e1900 */
[----:B------:R-:W2:Y:S04]  /*0640*/  @!P6 LDG.E R6, desc[UR4][R14.64+-0x4] ;  /* 0xfffffc040e06e981 */ /* 0x000ea8000c1e1900 */
[----:B------:R-:W3:Y:S04]  /*0650*/  @!P4 LDG.E R8, desc[UR4][R18.64] ;  /* 0x000000041208c981 */ /* 0x000ee8000c1e1900 */
[----:B------:R-:W4:Y:S04]  /*0660*/  @!P5 LDG.E R24, desc[UR4][R18.64] ;  /* 0x000000041218d981 */ /* 0x000f28000c1e1900 */
[----:B------:R-:W4:Y:S01]  /*0670*/  @!P5 LDG.E R23, desc[UR4][R14.64+0x4] ;  /* 0x000004040e17d981 */ /* 0x000f22000c1e1900 */
[----:B------:R-:W-:Y:S01]  /*0680*/  @!P6 IMAD.MOV.U32 R25, RZ, RZ, 0x3bbb989d ;  /* 0x3bbb989dff19e424 */ /* 0x000fe200078e00ff */
[----:B------:R-:W-:Y:S01]  /*0690*/  @!P6 MOV R27, 0x437c0000 ;  /* 0x437c0000001be802 */ /* 0x000fe20000000f00 */
[----:B------:R-:W-:-:S02]  /*06a0*/  @!P4 IMAD.MOV.U32 R26, RZ, RZ, 0x437c0000 ;  /* 0x437c0000ff1ac424 */ /* 0x000fc400078e00ff */
[----:B------:R-:W-:Y:S02]  /*06b0*/  VIADD R2, R2, 0x1 ;  /* 0x0000000102027836 */ /* 0x000fe40000000000 */
[----:B--2---:R-:W-:-:S04]  /*06c0*/  @!P6 FADD R6, -R9, R6 ;  /* 0x000000060906e221 */ /* 0x004fc80000000100 */
[----:B------:R-:W-:Y:S01]  /*06d0*/  @!P6 FADD R6, -|R6|, -10 ;  /* 0xc12000000606e421 */ /* 0x000fe20000000300 */
[----:B---3--:R-:W-:-:S03]  /*06e0*/  @!P4 FADD R9, R8, -R8 ;  /* 0x800000080809c221 */ /* 0x008fc60000000000 */
[----:B------:R-:W-:Y:S01]  /*06f0*/  @!P6 FFMA.SAT R8, R6, R25, 0.5 ;  /* 0x3f0000000608e423 */ /* 0x000fe20000002019 */
[----:B------:R-:W-:Y:S01]  /*0700*/  @!P4 MOV R25, 0x3bbb989d ;  /* 0x3bbb989d0019c802 */ /* 0x000fe20000000f00 */
[----:B------:R-:W-:Y:S02]  /*0710*/  @!P4 FADD R22, -|R9|, -10 ;  /* 0xc12000000916c421 */ /* 0x000fe40000000300 */
[----:B------:R-:W-:Y:S01]  /*0720*/  @!P6 FFMA.RM R8, R8, R27, 12582913 ;  /* 0x4b4000010808e423 */ /* 0x000fe2000000401b */
[----:B----4-:R-:W-:Y:S01]  /*0730*/  @!P5 FADD R24, -R24, R23 ;  /* 0x000000171818d221 */ /* 0x010fe20000000100 */
[----:B------:R-:W-:Y:S01]  /*0740*/  @!P4 FFMA.SAT R23, R22, R25, 0.5 ;  /* 0x3f0000001617c423 */ /* 0x000fe20000002019 */
[----:B------:R-:W-:Y:S01]  /*0750*/  @!P5 MOV R25, 0x3bbb989d ;  /* 0x3bbb989d0019d802 */ /* 0x000fe20000000f00 */
[----:B------:R-:W-:Y:S01]  /*0760*/  @!P6 FADD R9, R8, -12583039 ;  /* 0xcb40007f0809e421 */ /* 0x000fe20000000000 */
[----:B------:R-:W-:Y:S01]  /*0770*/  @!P5 FADD R24, -|R24|, -10 ;  /* 0xc12000001818d421 */ /* 0x000fe20000000300 */
[----:B------:R-:W-:-:S02]  /*0780*/  @!P4 FFMA.RM R23, R23, R26, 12582913 ;  /* 0x4b4000011717c423 */ /* 0x000fc4000000401a */
[----:B------:R-:W-:Y:S01]  /*0790*/  @!P6 FFMA R9, R6, 1.4426950216293334961, -R9 ;  /* 0x3fb8aa3b0609e823 */ /* 0x000fe20000000809 */
[----:B------:R-:W-:Y:S01]  /*07a0*/  @!P5 FFMA.SAT R26, R24, R25, 0.5 ;  /* 0x3f000000181ad423 */ /* 0x000fe20000002019 */
[----:B------:R-:W-:Y:S02]  /*07b0*/  @!P4 FADD R25, R23, -12583039 ;  /* 0xcb40007f1719c421 */ /* 0x000fe40000000000 */
[----:B------:R-:W-:Y:S01]  /*07c0*/  @!P6 FFMA R6, R6, 1.925963033500011079e-08, R9 ;  /* 0x32a570600606e823 */ /* 0x000fe20000000009 */
[----:B------:R-:W-:Y:S01]  /*07d0*/  @!P5 MOV R27, 0x437c0000 ;  /* 0x437c0000001bd802 */ /* 0x000fe20000000f00 */
[C---:B------:R-:W-:Y:S02]  /*07e0*/  @!P4 FFMA R25, R22.reuse, 1.4426950216293334961, -R25 ;  /* 0x3fb8aa3b1619c823 */ /* 0x040fe40000000819 */
[----:B------:R-:W0:Y:S02]  /*07f0*/  @!P6 MUFU.EX2 R9, R6 ;  /* 0x000000060009e308 */ /* 0x000e240000000800 */
[----:B------:R-:W-:Y:S01]  /*0800*/  @!P4 FFMA R25, R22, 1.925963033500011079e-08, R25 ;  /* 0x32a570601619c823 */ /* 0x000fe20000000019 */
[----:B------:R-:W-:-:S04]  /*0810*/  @!P5 FFMA.RM R26, R26, R27, 12582913 ;  /* 0x4b4000011a1ad423 */ /* 0x000fc8000000401b */
[----:B------:R-:W-:Y:S01]  /*0820*/  @!P5 FADD R27, R26, -12583039 ;  /* 0xcb40007f1a1bd421 */ /* 0x000fe20000000000 */
[----:B------:R-:W1:Y:S01]  /*0830*/  @!P4 MUFU.EX2 R22, R25 ;  /* 0x000000190016c308 */ /* 0x000e620000000800 */
[----:B------:R-:W-:Y:S02]  /*0840*/  @!P6 IMAD.SHL.U32 R8, R8, 0x800000, RZ ;  /* 0x008000000808e824 */ /* 0x000fe400078e00ff */
[----:B------:R-:W-:Y:S01]  /*0850*/  @!P5 FFMA R27, R24, 1.4426950216293334961, -R27 ;  /* 0x3fb8aa3b181bd823 */ /* 0x000fe2000000081b */
[----:B------:R-:W-:-:S03]  /*0860*/  @!P4 SHF.L.U32 R23, R23, 0x17, RZ ;  /* 0x000000171717c819 */ /* 0x000fc600000006ff */
[----:B------:R-:W-:Y:S01]  /*0870*/  @!P5 FFMA R27, R24, 1.925963033500011079e-08, R27 ;  /* 0x32a57060181bd823 */ /* 0x000fe2000000001b */
[----:B0-----:R-:W-:-:S05]  /*0880*/  @!P6 FMUL R24, R8, R9 ;  /* 0x000000090818e220 */ /* 0x001fca0000400000 */
[----:B------:R-:W0:Y:S01]  /*0890*/  @!P5 MUFU.EX2 R27, R27 ;  /* 0x0000001b001bd308 */ /* 0x000e220000000800 */
[----:B-1----:R-:W-:-:S07]  /*08a0*/  @!P4 FMUL R22, R23, R22 ;  /* 0x000000161716c220 */ /* 0x002fce0000400000 */
[----:B------:R-:W1:Y:S01]  /*08b0*/  @!P6 F2F.F64.F32 R8, R24 ;  /* 0x000000180008e310 */ /* 0x000e620000201800 */
[----:B------:R-:W-:-:S07]  /*08c0*/  @!P5 SHF.L.U32 R26, R26, 0x17, RZ ;  /* 0x000000171a1ad819 */ /* 0x000fce00000006ff */
[----:B------:R-:W2:Y:S01]  /*08d0*/  @!P4 F2F.F64.F32 R22, R22 ;  /* 0x000000160016c310 */ /* 0x000ea20000201800 */
[----:B0-----:R-:W-:Y:S01]  /*08e0*/  @!P5 FMUL R26, R26, R27 ;  /* 0x0000001b1a1ad220 */ /* 0x001fe20000400000 */
[----:B-1----:R-:W-:Y:S01]  /*08f0*/  @!P6 DADD R12, R12, R8 ;  /* 0x000000000c0ce229 */ /* 0x002fe20000000008 */
[----:B------:R-:W-:-:S05]  /*0900*/  ISETP.GE.OR P6, PT, R2, R5, !P1 ;  /* 0x000000050200720c */ /* 0x000fca0004fc6670 */
[----:B------:R-:W0:Y:S02]  /*0910*/  @!P5 F2F.F64.F32 R8, R26 ;  /* 0x0000001a0008d310 */ /* 0x000e240000201800 */
[----:B--2---:R-:W-:Y:S01]  /*0920*/  @!P4 DADD R12, R12, R22 ;  /* 0x000000000c0cc229 */ /* 0x004fe20000000016 */
[----:B------:R-:W-:-:S04]  /*0930*/  ISETP.GE.AND P4, PT, R2, R5, PT ;  /* 0x000000050200720c */ /* 0x000fc80003f86270 */
[C---:B------:R-:W-:Y:S01]  /*0940*/  ISETP.GE.OR P4, PT, R3.reuse, R4, P4 ;  /* 0x000000040300720c */ /* 0x040fe20002786670 */
[----:B------:R-:W2:Y:S04]  /*0950*/  @!P6 LDG.E R23, desc[UR4][R18.64] ;  /* 0x000000041217e981 */ /* 0x000ea8000c1e1900 */
[----:B------:R-:W2:Y:S01]  /*0960*/  @!P6 LDG.E R6, desc[UR4][R10.64+-0x4] ;  /* 0xfffffc040a06e981 */ /* 0x000ea2000c1e1900 */
[----:B------:R-:W-:Y:S01]  /*0970*/  ISETP.LT.OR P4, PT, R3, RZ, P4 ;  /* 0x000000ff0300720c */ /* 0x000fe20002781670 */
[----:B0-----:R-:W-:Y:S01]  /*0980*/  @!P5 DADD R12, R12, R8 ;  /* 0x000000000c0cd229 */ /* 0x001fe20000000008 */
[----:B------:R-:W-:Y:S01]  /*0990*/  ISETP.LT.AND P5, PT, R2, R5, P0 ;  /* 0x000000050200720c */ /* 0x000fe200007a1270 */
[----:B------:R-:W-:-:S10]  /*09a0*/  IMAD.WIDE R8, R4, 0x4, R18 ;  /* 0x0000000404087825 */ /* 0x000fd400078e0212 */
[----:B------:R0:W3:Y:S04]  /*09b0*/  @!P4 LDG.E R8, desc[UR4][R8.64] ;  /* 0x000000040808c981 */ /* 0x0000e8000c1e1900 */
[----:B------:R-:W3:Y:S04]  /*09c0*/  @!P4 LDG.E R27, desc[UR4][R18.64] ;  /* 0x00000004121bc981 */ /* 0x000ee8000c1e1900 */
[----:B------:R-:W4:Y:S04]  /*09d0*/  @P5 LDG.E R29, desc[UR4][R18.64] ;  /* 0x00000004121d5981 */ /* 0x000f28000c1e1900 */
[----:B------:R-:W4:Y:S01]  /*09e0*/  @P5 LDG.E R24, desc[UR4][R10.64+0x4] ;  /* 0x000004040a185981 */ /* 0x000f22000c1e1900 */
[----:B------:R-:W-:Y:S01]  /*09f0*/  @!P6 MOV R25, 0x437c0000 ;  /* 0x437c00000019e802 */ /* 0x000fe20000000f00 */
[----:B------:R-:W-:-:S02]  /*0a00*/  @P5 IMAD.MOV.U32 R26, RZ, RZ, 0x437c0000 ;  /* 0x437c0000ff1a5424 */ /* 0x000fc400078e00ff */
[----:B--2---:R-:W-:Y:S01]  /*0a10*/  @!P6 FADD R6, -R23, R6 ;  /* 0x000000061706e221 */ /* 0x004fe20000000100 */
[----:B------:R-:W-:-:S03]  /*0a20*/  @!P6 MOV R23, 0x3bbb989d ;  /* 0x3bbb989d0017e802 */ /* 0x000fc60000000f00 */
[----:B------:R-:W-:-:S04]  /*0a30*/  @!P6 FADD R6, -|R6|, -10 ;  /* 0xc12000000606e421 */ /* 0x000fc80000000300 */
[----:B------:R-:W-:-:S04]  /*0a40*/  @!P6 FFMA.SAT R22, R6, R23, 0.5 ;  /* 0x3f0000000616e423 */ /* 0x000fc80000002017 */
[----:B------:R-:W-:-:S04]  /*0a50*/  @!P6 FFMA.RM R22, R22, R25, 12582913 ;  /* 0x4b4000011616e423 */ /* 0x000fc80000004019 */
[----:B0-----:R-:W-:Y:S01]  /*0a60*/  @!P6 FADD R9, R22, -12583039 ;  /* 0xcb40007f1609e421 */ /* 0x001fe20000000000 */
[----:B---3--:R-:W-:Y:S01]  /*0a70*/  @!P4 FADD R23, -R27, R8 ;  /* 0x000000081b17c221 */ /* 0x008fe20000000100 */
[----:B------:R-:W-:Y:S02]  /*0a80*/  @!P4 IMAD.MOV.U32 R8, RZ, RZ, 0x3bbb989d ;  /* 0x3bbb989dff08c424 */ /* 0x000fe400078e00ff */
[C---:B------:R-:W-:Y:S01]  /*0a90*/  @!P6 FFMA R9, R6.reuse, 1.4426950216293334961, -R9 ;  /* 0x3fb8aa3b0609e823 */ /* 0x040fe20000000809 */
[----:B------:R-:W-:Y:S01]  /*0aa0*/  @!P4 FADD R23, -|R23|, -10 ;  /* 0xc12000001717c421 */ /* 0x000fe20000000300 */
[----:B------:R-:W-:Y:S01]  /*0ab0*/  @!P4 MOV R25, 0x437c0000 ;  /* 0x437c00000019c802 */ /* 0x000fe20000000f00 */
[----:B----4-:R-:W-:Y:S02]  /*0ac0*/  @P5 FADD R24, -R29, R24 ;  /* 0x000000181d185221 */ /* 0x010fe40000000100 */
[----:B------:R-:W-:Y:S01]  /*0ad0*/  @!P4 FFMA.SAT R8, R23, R8, 0.5 ;  /* 0x3f0000001708c423 */ /* 0x000fe20000002008 */
[----:B------:R-:W-:Y:S01]  /*0ae0*/  @P5 MOV R27, 0x3bbb989d ;  /* 0x3bbb989d001b5802 */ /* 0x000fe20000000f00 */
[----:B------:R-:W-:Y:S01]  /*0af0*/  @!P6 FFMA R9, R6, 1.925963033500011079e-08, R9 ;  /* 0x32a570600609e823 */ /* 0x000fe20000000009 */
[----:B------:R-:W-:Y:S01]  /*0b00*/  @P5 FADD R24, -|R24|, -10 ;  /* 0xc120000018185421 */ /* 0x000fe20000000300 */
[----:B------:R-:W-:-:S03]  /*0b10*/  @!P4 FFMA.RM R8, R8, R25, 12582913 ;  /* 0x4b4000010808c423 */ /* 0x000fc60000004019 */
[----:B------:R-:W-:Y:S01]  /*0b20*/  @P5 FFMA.SAT R25, R24, R27, 0.5 ;  /* 0x3f00000018195423 */ /* 0x000fe2000000201b */
[----:B------:R-:W0:Y:S01]  /*0b30*/  @!P6 MUFU.EX2 R9, R9 ;  /* 0x000000090009e308 */ /* 0x000e220000000800 */
[----:B------:R-:W-:Y:S02]  /*0b40*/  @!P4 FADD R6, R8, -12583039 ;  /* 0xcb40007f0806c421 */ /* 0x000fe40000000000 */
[----:B------:R-:W-:Y:S02]  /*0b50*/  @P5 FFMA.RM R26, R25, R26, 12582913 ;  /* 0x4b400001191a5423 */ /* 0x000fe4000000401a */
[C---:B------:R-:W-:Y:S02]  /*0b60*/  @!P4 FFMA R6, R23.reuse, 1.4426950216293334961, -R6 ;  /* 0x3fb8aa3b1706c823 */ /* 0x040fe40000000806 */
[----:B------:R-:W-:Y:S02]  /*0b70*/  @P5 FADD R25, R26, -12583039 ;  /* 0xcb40007f1a195421 */ /* 0x000fe40000000000 */
[----:B------:R-:W-:-:S02]  /*0b80*/  @!P4 FFMA R6, R23, 1.925963033500011079e-08, R6 ;  /* 0x32a570601706c823 */ /* 0x000fc40000000006 */
[----:B------:R-:W-:Y:S01]  /*0b90*/  @P5 FFMA R23, R24, 1.4426950216293334961, -R25 ;  /* 0x3fb8aa3b18175823 */ /* 0x000fe20000000819 */
[----:B------:R-:W-:Y:S01]  /*0ba0*/  @!P6 SHF.L.U32 R22, R22, 0x17, RZ ;  /* 0x000000171616e819 */ /* 0x000fe200000006ff */
[----:B------:R-:W1:Y:S02]  /*0bb0*/  @!P4 MUFU.EX2 R25, R6 ;  /* 0x000000060019c308 */ /* 0x000e640000000800 */
[----:B------:R-:W-:Y:S02]  /*0bc0*/  @P5 FFMA R27, R24, 1.925963033500011079e-08, R23 ;  /* 0x32a57060181b5823 */ /* 0x000fe40000000017 */
[----:B------:R-:W2:Y:S01]  /*0bd0*/  LDC R23, c[0x0][0x3a0] ;  /* 0x0000e800ff177b82 */ /* 0x000ea20000000800 */
[----:B0-----:R-:W-:Y:S01]  /*0be0*/  @!P6 FMUL R22, R22, R9 ;  /* 0x000000091616e220 */ /* 0x001fe20000400000 */
[----:B------:R-:W-:Y:S02]  /*0bf0*/  @!P4 SHF.L.U32 R24, R8, 0x17, RZ ;  /* 0x000000170818c819 */ /* 0x000fe400000006ff */
[----:B------:R-:W0:Y:S08]  /*0c00*/  @P5 MUFU.EX2 R27, R27 ;  /* 0x0000001b001b5308 */ /* 0x000e300000000800 */
[----:B------:R-:W3:Y:S01]  /*0c10*/  @!P6 F2F.F64.F32 R8, R22 ;  /* 0x000000160008e310 */ /* 0x000ee20000201800 */
[----:B-1----:R-:W-:Y:S01]  /*0c20*/  @!P4 FMUL R24, R24, R25 ;  /* 0x000000191818c220 */ /* 0x002fe20000400000 */
[----:B------:R-:W-:-:S06]  /*0c30*/  @P5 IMAD.SHL.U32 R26, R26, 0x800000, RZ ;  /* 0x008000001a1a5824 */ /* 0x000fcc00078e00ff */
[----:B------:R-:W1:Y:S01]  /*0c40*/  @!P4 F2F.F64.F32 R24, R24 ;  /* 0x000000180018c310 */ /* 0x000e620000201800 */
[----:B---3--:R-:W-:Y:S01]  /*0c50*/  @!P6 DADD R12, R12, R8 ;  /* 0x000000000c0ce229 */ /* 0x008fe20000000008 */
[----:B0-----:R-:W-:Y:S01]  /*0c60*/  @P5 FMUL R8, R26, R27 ;  /* 0x0000001b1a085220 */ /* 0x001fe20000400000 */
[----:B--2---:R-:W-:-:S05]  /*0c70*/  ISETP.LT.OR P3, PT, R23, 0x1, P3 ;  /* 0x000000011700780c */ /* 0x004fca0001f61670 */
[----:B------:R-:W0:Y:S01]  /*0c80*/  @P5 F2F.F64.F32 R8, R8 ;  /* 0x0000000800085310 */ /* 0x000e220000201800 */
[----:B-1----:R-:W-:-:S07]  /*0c90*/  @!P4 DADD R12, R12, R24 ;  /* 0x000000000c0cc229 */ /* 0x002fce0000000018 */
[----:B------:R-:W-:Y:S05]  /*0ca0*/  @P3 EXIT ;  /* 0x000000000000394d */ /* 0x000fea0003800000 */
[----:B------:R-:W-:Y:S01]  /*0cb0*/  IADD3 R6, PT, PT, R7, -0x1, RZ ;  /* 0xffffffff07067810 */ /* 0x000fe20007ffe0ff */
[----:B0-----:R-:W-:Y:S01]  /*0cc0*/  @P5 DADD R12, R12, R8 ;  /* 0x000000000c0c5229 */ /* 0x001fe20000000008 */
[----:B------:R-:W-:Y:S01]  /*0cd0*/  ISETP.GT.AND P3, PT, R3, -0x1, PT ;  /* 0xffffffff0300780c */ /* 0x000fe20003f64270 */
[----:B------:R-:W0:Y:S01]  /*0ce0*/  LDCU UR7, c[0x0][0x39c] ;  /* 0x00007380ff0777ac */ /* 0x000e220008000800 */
[C---:B------:R-:W-:Y:S01]  /*0cf0*/  IADD3 R22, PT, PT, R7.reuse, R4, RZ ;  /* 0x0000000407167210 */ /* 0x040fe20007ffe0ff */
[----:B------:R-:W-:Y:S01]  /*0d00*/  IMAD.IADD R38, R6, 0x1, R4 ;  /* 0x0000000106267824 */ /* 0x000fe200078e0204 */
[----:B------:R-:W-:Y:S01]  /*0d10*/  ISETP.LT.AND P3, PT, R2, R5, P3 ;  /* 0x000000050200720c */ /* 0x000fe20001f61270 */
[-C--:B------:R-:W-:Y:S01]  /*0d20*/  IMAD R2, R7, R23.reuse, RZ ;  /* 0x0000001707027224 */ /* 0x080fe200078e02ff */
[C---:B------:R-:W-:Y:S01]  /*0d30*/  IADD3 R8, PT, PT, R0.reuse, -0x1, RZ ;  /* 0xffffffff00087810 */ /* 0x040fe20007ffe0ff */
[-C--:B------:R-:W-:Y:S01]  /*0d40*/  IMAD R4, R0, R23.reuse, RZ ;  /* 0x0000001700047224 */ /* 0x080fe200078e02ff */
[----:B------:R-:W-:Y:S01]  /*0d50*/  ISETP.GT.AND P2, PT, R3, -0x1, P2 ;  /* 0xffffffff0300780c */ /* 0x000fe20001744270 */
[----:B------:R-:W-:Y:S01]  /*0d60*/  VIADD R0, R38, 0x2 ;  /* 0x0000000226007836 */ /* 0x000fe20000000000 */
[----:B------:R-:W-:Y:S01]  /*0d70*/  IADD3 R5, PT, PT, -R23, RZ, RZ ;  /* 0x000000ff17057210 */ /* 0x000fe20007ffe1ff */
[-C--:B------:R-:W-:Y:S01]  /*0d80*/  IMAD R6, R6, R23.reuse, RZ ;  /* 0x0000001706067224 */ /* 0x080fe200078e02ff */
[-C--:B------:R-:W-:Y:S01]  /*0d90*/  IADD3 R9, PT, PT, R4, R23.reuse, RZ ;  /* 0x0000001704097210 */ /* 0x080fe20007ffe0ff */
[-C--:B------:R-:W-:Y:S01]  /*0da0*/  IMAD R7, R22, R23.reuse, RZ ;  /* 0x0000001716077224 */ /* 0x080fe200078e02ff */
[-C--:B------:R-:W-:Y:S01]  /*0db0*/  IADD3 R40, PT, PT, R2, R23.reuse, RZ ;  /* 0x0000001702287210 */ /* 0x080fe20007ffe0ff */
[----:B------:R-:W-:-:S02]  /*0dc0*/  IMAD R8, R8, R23, RZ ;  /* 0x0000001708087224 */ /* 0x000fc400078e02ff */
[-C--:B------:R-:W-:Y:S02]  /*0dd0*/  IMAD R38, R38, R23.reuse, RZ ;  /* 0x0000001726267224 */ /* 0x080fe400078e02ff */
[----:B0-----:R-:W-:-:S07]  /*0de0*/  IMAD R39, R0, R23, RZ ;  /* 0x0000001700277224 */ /* 0x001fce00078e02ff */
.L_x_82:
[----:B0-----:R-:W0:Y:S01]  /*0df0*/  S2R R23, SR_TID.Y ;  /* 0x0000000000177919 */ /* 0x001e220000002200 */
[----:B------:R-:W0:Y:S01]  /*0e00*/  S2UR UR6, SR_CTAID.Y ;  /* 0x00000000000679c3 */ /* 0x000e220000002600 */
[----:B------:R-:W-:Y:S07]  /*0e10*/  BSSY.RECONVERGENT B1, `(.L_x_46) ;  /* 0x0000033000017945 */ /* 0x000fee0003800200 */
[----:B------:R-:W0:Y:S02]  /*0e20*/  LDC R0, c[0x0][0x364] ;  /* 0x0000d900ff007b82 */ /* 0x000e240000000800 */
[----:B0-----:R-:W-:Y:S01]  /*0e30*/  IMAD R0, R0, UR6, R23 ;  /* 0x0000000600007c24 */ /* 0x001fe2000f8e0217 */
[----:B------:R-:W-:-:S04]  /*0e40*/  CS2R R22, SRZ ;  /* 0x0000000000167805 */ /* 0x000fc8000001ff00 */
[----:B------:R-:W-:-:S04]  /*0e50*/  ISETP.GT.AND P4, PT, R0, UR7, PT ;  /* 0x0000000700007c0c */ /* 0x000fc8000bf84270 */
[----:B------:R-:W-:-:S04]  /*0e60*/  ISETP.NE.AND P4, PT, R0, RZ, !P4 ;  /* 0x000000ff0000720c */ /* 0x000fc80006785270 */
[----:B------:R-:W-:-:S13]  /*0e70*/  PLOP3.LUT P4, PT, P1, P4, PT, 0x80, 0x8 ;  /* 0x000000000008781c */ /* 0x000fda0000f89070 */
[----:B------:R-:W-:Y:S05]  /*0e80*/  @!P4 BRA `(.L_x_47) ;  /* 0x0000000000acc947 */ /* 0x000fea0003800000 */
[----:B------:R-:W2:Y:S04]  /*0e90*/  LDG.E R0, desc[UR4][R20.64+-0x4] ;  /* 0xfffffc0414007981 */ /* 0x000ea8000c1e1900 */
[----:B------:R-:W2:Y:S01]  /*0ea0*/  LDG.E R23, desc[UR4][R18.64] ;  /* 0x0000000412177981 */ /* 0x000ea2000c1e1900 */
[----:B------:R-:W-:Y:S01]  /*0eb0*/  IMAD.MOV.U32 R25, RZ, RZ, 0x3bbb989d ;  /* 0x3bbb989dff197424 */ /* 0x000fe200078e00ff */
[----:B------:R-:W-:Y:S01]  /*0ec0*/  MOV R27, 0x437c0000 ;  /* 0x437c0000001b7802 */ /* 0x000fe20000000f00 */
[----:B------:R-:W-:Y:S01]  /*0ed0*/  BSSY.RECONVERGENT B2, `(.L_x_48) ;  /* 0x0000022000027945 */ /* 0x000fe20003800200 */
[----:B--2---:R-:W-:Y:S02]  /*0ee0*/  FADD R0, R0, -R23 ;  /* 0x8000001700007221 */ /* 0x004fe40000000000 */
[----:B------:R-:W0:Y:S02]  /*0ef0*/  MUFU.RCP64H R23, R13 ;  /* 0x0000000d00177308 */ /* 0x000e240000001800 */
[----:B------:R-:W-:-:S04]  /*0f00*/  FADD R0, -|R0|, -10 ;  /* 0xc120000000007421 */ /* 0x000fc80000000300 */
[----:B------:R-:W-:-:S04]  /*0f10*/  FFMA.SAT R22, R0, R25, 0.5 ;  /* 0x3f00000000167423 */ /* 0x000fc80000002019 */
[----:B------:R-:W-:Y:S01]  /*0f20*/  FFMA.RM R26, R22, R27, 12582913 ;  /* 0x4b400001161a7423 */ /* 0x000fe2000000401b */
[----:B------:R-:W-:-:S03]  /*0f30*/  HFMA2 R22, -RZ, RZ, 0, 5.9604644775390625e-08 ;  /* 0x00000001ff167431 */ /* 0x000fc600000001ff */
[C---:B------:R-:W-:Y:S01]  /*0f40*/  FADD R25, R26.reuse, -12583039 ;  /* 0xcb40007f1a197421 */ /* 0x040fe20000000000 */
[----:B------:R-:W-:-:S03]  /*0f50*/  IMAD.SHL.U32 R26, R26, 0x800000, RZ ;  /* 0x008000001a1a7824 */ /* 0x000fc600078e00ff */
[----:B------:R-:W-:Y:S01]  /*0f60*/  FFMA R27, R0, 1.4426950216293334961, -R25 ;  /* 0x3fb8aa3b001b7823 */ /* 0x000fe20000000819 */
[----:B0-----:R-:W-:-:S03]  /*0f70*/  DFMA R24, R22, -R12, 1 ;  /* 0x3ff000001618742b */ /* 0x001fc6000000080c */
[----:B------:R-:W-:-:S04]  /*0f80*/  FFMA R0, R0, 1.925963033500011079e-08, R27 ;  /* 0x32a5706000007823 */ /* 0x000fc8000000001b */
[----:B------:R-:W0:Y:S01]  /*0f90*/  MUFU.EX2 R27, R0 ;  /* 0x00000000001b7308 */ /* 0x000e220000000800 */
[----:B------:R-:W-:-:S08]  /*0fa0*/  DFMA R24, R24, R24, R24 ;  /* 0x000000181818722b */ /* 0x000fd00000000018 */
[----:B------:R-:W-:Y:S01]  /*0fb0*/  DFMA R22, R22, R24, R22 ;  /* 0x000000181616722b */ /* 0x000fe20000000016 */
[----:B0-----:R-:W-:-:S07]  /*0fc0*/  FMUL R24, R26, R27 ;  /* 0x0000001b1a187220 */ /* 0x001fce0000400000 */
[C---:B------:R-:W-:Y:S01]  /*0fd0*/  DFMA R26, R22.reuse, -R12, 1 ;  /* 0x3ff00000161a742b */ /* 0x040fe2000000080c */
[----:B------:R-:W0:Y:S07]  /*0fe0*/  F2F.F64.F32 R24, R24 ;  /* 0x0000001800187310 */ /* 0x000e2e0000201800 */
[----:B------:R-:W-:-:S08]  /*0ff0*/  DFMA R22, R22, R26, R22 ;  /* 0x0000001a1616722b */ /* 0x000fd00000000016 */
[----:B0-----:R-:W-:Y:S01]  /*1000*/  DMUL R26, R24, R22 ;  /* 0x00000016181a7228 */ /* 0x001fe20000000000 */
[----:B------:R-:W-:-:S07]  /*1010*/  FSETP.GEU.AND P6, PT, |R25|, 6.5827683646048100446e-37, PT ;  /* 0x036000001900780b */ /* 0x000fce0003fce200 */
[----:B------:R-:W-:-:S08]  /*1020*/  DFMA R28, R26, -R12, R24 ;  /* 0x8000000c1a1c722b */ /* 0x000fd00000000018 */
[----:B------:R-:W-:-:S10]  /*1030*/  DFMA R22, R22, R28, R26 ;  /* 0x0000001c1616722b */ /* 0x000fd4000000001a */
[----:B------:R-:W-:-:S05]  /*1040*/  FFMA R0, RZ, R13, R23 ;  /* 0x0000000dff007223 */ /* 0x000fca0000000017 */
[----:B------:R-:W-:-:S13]  /*1050*/  FSETP.GT.AND P4, PT, |R0|, 1.469367938527859385e-39, PT ;  /* 0x001000000000780b */ /* 0x000fda0003f84200 */
[----:B------:R-:W-:Y:S05]  /*1060*/  @P4 BRA P6, `(.L_x_49) ;  /* 0x0000000000204947 */ /* 0x000fea0003000000 */
[----:B------:R-:W-:Y:S01]  /*1070*/  MOV R26, R24 ;  /* 0x00000018001a7202 */ /* 0x000fe20000000f00 */
[----:B------:R-:W-:Y:S01]  /*1080*/  IMAD.MOV.U32 R31, RZ, RZ, R12 ;  /* 0x000000ffff1f7224 */ /* 0x000fe200078e000c */
[----:B------:R-:W-:Y:S02]  /*1090*/  MOV R27, R25 ;  /* 0x00000019001b7202 */ /* 0x000fe40000000f00 */
[----:B------:R-:W-:Y:S02]  /*10a0*/  MOV R30, R13 ;  /* 0x0000000d001e7202 */ /* 0x000fe40000000f00 */
[----:B------:R-:W-:-:S07]  /*10b0*/  MOV R0, 0x10d0 ;  /* 0x000010d000007802 */ /* 0x000fce0000000f00 */
[----:B------:R-:W-:Y:S05]  /*10c0*/  CALL.REL.NOINC `($__internal_1_$__cuda_sm20_div_rn_f64_full) ;  /* 0x00000018001c7944 */ /* 0x000fea0003c00000 */
[----:B------:R-:W-:Y:S01]  /*10d0*/  MOV R22, R32 ;  /* 0x0000002000167202 */ /* 0x000fe20000000f00 */
[----:B------:R-:W-:-:S07]  /*10e0*/  IMAD.MOV.U32 R23, RZ, RZ, R33 ;  /* 0x000000ffff177224 */ /* 0x000fce00078e0021 */
.L_x_49:
[----:B------:R-:W-:Y:S05]  /*10f0*/  BSYNC.RECONVERGENT B2 ;  /* 0x0000000000027941 */ /* 0x000fea0003800200 */
.L_x_48:
[----:B------:R-:W0:Y:S02]  /*1100*/  LDC.64 R24, c[0x0][0x380] ;  /* 0x0000e000ff187b82 */ /* 0x000e240000000a00 */
[----:B0-----:R-:W-:-:S06]  /*1110*/  IMAD.WIDE R24, R8, 0x8, R24 ;  /* 0x0000000808187825 */ /* 0x001fcc00078e0218 */
[----:B------:R-:W2:Y:S02]  /*1120*/  LDG.E.64 R24, desc[UR4][R24.64] ;  /* 0x0000000418187981 */ /* 0x000ea4000c1e1b00 */
[----:B--2---:R-:W-:-:S11]  /*1130*/  DFMA R22, R24, R22, RZ ;  /* 0x000000161816722b */ /* 0x004fd600000000ff */
.L_x_47:
[----:B------:R-:W-:Y:S05]  /*1140*/  BSYNC.RECONVERGENT B1 ;  /* 0x0000000000017941 */ /* 0x000fea0003800200 */
.L_x_46:
[----:B------:R-:W-:Y:S04]  /*1150*/  BSSY.RECONVERGENT B1, `(.L_x_50) ;  /* 0x000002b000017945 */ /* 0x000fe80003800200 */
[----:B------:R-:W-:Y:S05]  /*1160*/  @!P2 BRA `(.L_x_51) ;  /* 0x0000000000a4a947 */ /* 0x000fea0003800000 */
[----:B------:R-:W2:Y:S04]  /*1170*/  LDG.E R0, desc[UR4][R16.64] ;  /* 0x0000000410007981 */ /* 0x000ea8000c1e1900 */
[----:B------:R-:W2:Y:S01]  /*1180*/  LDG.E R25, desc[UR4][R18.64] ;  /* 0x0000000412197981 */ /* 0x000ea2000c1e1900 */
[----:B------:R-:W-:Y:S01]  /*1190*/  HFMA2 R29, -RZ, RZ, 3.7421875, 0 ;  /* 0x437c0000ff1d7431 */ /* 0x000fe200000001ff */
[----:B------:R-:W-:Y:S01]  /*11a0*/  MOV R27, 0x3bbb989d ;  /* 0x3bbb989d001b7802 */ /* 0x000fe20000000f00 */
[----:B------:R-:W-:Y:S01]  /*11b0*/  BSSY.RECONVERGENT B2, `(.L_x_52) ;  /* 0x0000020000027945 */ /* 0x000fe20003800200 */
[----:B--2---:R-:W-:Y:S02]  /*11c0*/  FADD R0, R0, -R25 ;  /* 0x8000001900007221 */ /* 0x004fe40000000000 */
[----:B------:R-:W0:Y:S02]  /*11d0*/  MUFU.RCP64H R25, R13 ;  /* 0x0000000d00197308 */ /* 0x000e240000001800 */
[----:B------:R-:W-:-:S04]  /*11e0*/  FADD R0, -|R0|, -10 ;  /* 0xc120000000007421 */ /* 0x000fc80000000300 */
[----:B------:R-:W-:-:S04]  /*11f0*/  FFMA.SAT R24, R0, R27, 0.5 ;  /* 0x3f00000000187423 */ /* 0x000fc8000000201b */
[----:B------:R-:W-:Y:S01]  /*1200*/  FFMA.RM R28, R24, R29, 12582913 ;  /* 0x4b400001181c7423 */ /* 0x000fe2000000401d */
[----:B------:R-:W-:-:S03]  /*1210*/  IMAD.MOV.U32 R24, RZ, RZ, 0x1 ;  /* 0x00000001ff187424 */ /* 0x000fc600078e00ff */
[C---:B------:R-:W-:Y:S01]  /*1220*/  FADD R27, R28.reuse, -12583039 ;  /* 0xcb40007f1c1b7421 */ /* 0x040fe20000000000 */
[----:B------:R-:W-:-:S03]  /*1230*/  SHF.L.U32 R28, R28, 0x17, RZ ;  /* 0x000000171c1c7819 */ /* 0x000fc600000006ff */
        /* <DEDUP_REMOVED lines=19> */
[----:B------:R-:W-:-:S07]  /*1370*/  MOV R0, 0x1390 ;  /* 0x0000139000007802 */ /* 0x000fce0000000f00 */
[----:B------:R-:W-:Y:S05]  /*1380*/  CALL.REL.NOINC `($__internal_1_$__cuda_sm20_div_rn_f64_full) ;  /* 0x00000014006c7944 */ /* 0x000fea0003c00000 */
[----:B------:R-:W-:Y:S02]  /*1390*/  MOV R24, R32 ;  /* 0x0000002000187202 */ /* 0x000fe40000000f00 */
[----:B------:R-:W-:-:S07]  /*13a0*/  MOV R25, R33 ;  /* 0x0000002100197202 */ /* 0x000fce0000000f00 */
.L_x_53:
[----:B------:R-:W-:Y:S05]  /*13b0*/  BSYNC.RECONVERGENT B2 ;  /* 0x0000000000027941 */ /* 0x000fea0003800200 */
.L_x_52:
[----:B------:R-:W0:Y:S02]  /*13c0*/  LDC.64 R26, c[0x0][0x380] ;  /* 0x0000e000ff1a7b82 */ /* 0x000e240000000a00 */
[----:B0-----:R-:W-:-:S06]  /*13d0*/  IMAD.WIDE R26, R4, 0x8, R26 ;  /* 0x00000008041a7825 */ /* 0x001fcc00078e021a */
[----:B------:R-:W2:Y:S02]  /*13e0*/  LDG.E.64 R26, desc[UR4][R26.64] ;  /* 0x000000041a1a7981 */ /* 0x000ea4000c1e1b00 */
[----:B--2---:R-:W-:-:S11]  /*13f0*/  DFMA R22, R26, R24, R22 ;  /* 0x000000181a16722b */ /* 0x004fd60000000016 */
.L_x_51:
[----:B------:R-:W-:Y:S05]  /*1400*/  BSYNC.RECONVERGENT B1 ;  /* 0x0000000000017941 */ /* 0x000fea0003800200 */
.L_x_50:
[----:B------:R-:W0:Y:S01]  /*1410*/  S2R R25, SR_TID.Y ;  /* 0x0000000000197919 */ /* 0x000e220000002200 */
[----:B------:R-:W0:Y:S01]  /*1420*/  S2UR UR6, SR_CTAID.Y ;  /* 0x00000000000679c3 */ /* 0x000e220000002600 */
[----:B------:R-:W-:Y:S07]  /*1430*/  BSSY.RECONVERGENT B1, `(.L_x_54) ;  /* 0x0000030000017945 */ /* 0x000fee0003800200 */
[----:B------:R-:W0:Y:S02]  /*1440*/  LDC R0, c[0x0][0x364] ;  /* 0x0000d900ff007b82 */ /* 0x000e240000000800 */
[----:B0-----:R-:W-:-:S05]  /*1450*/  IMAD R0, R0, UR6, R25 ;  /* 0x0000000600007c24 */ /* 0x001fca000f8e0219 */
        /* <DEDUP_REMOVED lines=34> */
[----:B------:R-:W-:Y:S02]  /*1680*/  MOV R31, R12 ;  /* 0x0000000c001f7202 */ /* 0x000fe40000000f00 */
[----:B------:R-:W-:Y:S02]  /*1690*/  MOV R30, R13 ;  /* 0x0000000d001e7202 */ /* 0x000fe40000000f00 */
[----:B------:R-:W-:-:S07]  /*16a0*/  MOV R0, 0x16c0 ;  /* 0x000016c000007802 */ /* 0x000fce0000000f00 */
[----:B------:R-:W-:Y:S05]  /*16b0*/  CALL.REL.NOINC `($__internal_1_$__cuda_sm20_div_rn_f64_full) ;  /* 0x0000001000a07944 */ /* 0x000fea0003c00000 */
[----:B------:R-:W-:Y:S01]  /*16c0*/  IMAD.MOV.U32 R24, RZ, RZ, R32 ;  /* 0x000000ffff187224 */ /* 0x000fe200078e0020 */
[----:B------:R-:W-:-:S07]  /*16d0*/  MOV R25, R33 ;  /* 0x0000002100197202 */ /* 0x000fce0000000f00 */
.L_x_57:
[----:B------:R-:W-:Y:S05]  /*16e0*/  BSYNC.RECONVERGENT B2 ;  /* 0x0000000000027941 */ /* 0x000fea0003800200 */
.L_x_56:
[----:B------:R-:W0:Y:S02]  /*16f0*/  LDC.64 R26, c[0x0][0x380] ;  /* 0x0000e000ff1a7b82 */ /* 0x000e240000000a00 */
[----:B0-----:R-:W-:-:S06]  /*1700*/  IMAD.WIDE R26, R9, 0x8, R26 ;  /* 0x00000008091a7825 */ /* 0x001fcc00078e021a */
[----:B------:R-:W2:Y:S02]  /*1710*/  LDG.E.64 R26, desc[UR4][R26.64] ;  /* 0x000000041a1a7981 */ /* 0x000ea4000c1e1b00 */
[----:B--2---:R-:W-:-:S11]  /*1720*/  DFMA R22, R26, R24, R22 ;  /* 0x000000181a16722b */ /* 0x004fd60000000016 */
.L_x_55:
[----:B------:R-:W-:Y:S05]  /*1730*/  BSYNC.RECONVERGENT B1 ;  /* 0x0000000000017941 */ /* 0x000fea0003800200 */
.L_x_54:
[----:B------:R-:W-:Y:S04]  /*1740*/  BSSY.RECONVERGENT B1, `(.L_x_58) ;  /* 0x000002b000017945 */ /* 0x000fe80003800200 */
[----:B------:R-:W-:Y:S05]  /*1750*/  @!P1 BRA `(.L_x_59) ;  /* 0x0000000000a49947 */ /* 0x000fea0003800000 */
[----:B------:R-:W2:Y:S04]  /*1760*/  LDG.E R0, desc[UR4][R14.64+-0x4] ;  /* 0xfffffc040e007981 */ /* 0x000ea8000c1e1900 */
[----:B------:R-:W2:Y:S01]  /*1770*/  LDG.E R25, desc[UR4][R18.64] ;  /* 0x0000000412197981 */ /* 0x000ea2000c1e1900 */
[----:B------:R-:W-:Y:S01]  /*1780*/  MOV R27, 0x3bbb989d ;  /* 0x3bbb989d001b7802 */ /* 0x000fe20000000f00 */
[----:B------:R-:W-:Y:S01]  /*1790*/  IMAD.MOV.U32 R29, RZ, RZ, 0x437c0000 ;  /* 0x437c0000ff1d7424 */ /* 0x000fe200078e00ff */
        /* <DEDUP_REMOVED lines=26> */
[----:B------:R-:W-:Y:S01]  /*1940*/  IMAD.MOV.U32 R31, RZ, RZ, R12 ;  /* 0x000000ffff1f7224 */ /* 0x000fe200078e000c */
[----:B------:R-:W-:Y:S02]  /*1950*/  MOV R30, R13 ;  /* 0x0000000d001e7202 */ /* 0x000fe40000000f00 */
[----:B------:R-:W-:-:S07]  /*1960*/  MOV R0, 0x1980 ;  /* 0x0000198000007802 */ /* 0x000fce0000000f00 */
[----:B------:R-:W-:Y:S05]  /*1970*/  CALL.REL.NOINC `($__internal_1_$__cuda_sm20_div_rn_f64_full) ;  /* 0x0000000c00f07944 */ /* 0x000fea0003c00000 */
[----:B------:R-:W-:Y:S01]  /*1980*/  MOV R24, R32 ;  /* 0x0000002000187202 */ /* 0x000fe20000000f00 */
[----:B------:R-:W-:-:S07]  /*1990*/  IMAD.MOV.U32 R25, RZ, RZ, R33 ;  /* 0x000000ffff197224 */ /* 0x000fce00078e0021 */
.L_x_61:
[----:B------:R-:W-:Y:S05]  /*19a0*/  BSYNC.RECONVERGENT B2 ;  /* 0x0000000000027941 */ /* 0x000fea0003800200 */
.L_x_60:
[----:B------:R-:W0:Y:S02]  /*19b0*/  LDC.64 R26, c[0x0][0x380] ;  /* 0x0000e000ff1a7b82 */ /* 0x000e240000000a00 */
[----:B0-----:R-:W-:-:S06]  /*19c0*/  IMAD.WIDE R26, R6, 0x8, R26 ;  /* 0x00000008061a7825 */ /* 0x001fcc00078e021a */
[----:B------:R-:W2:Y:S02]  /*19d0*/  LDG.E.64 R26, desc[UR4][R26.64] ;  /* 0x000000041a1a7981 */ /* 0x000ea4000c1e1b00 */
[----:B--2---:R-:W-:-:S11]  /*19e0*/  DFMA R22, R26, R24, R22 ;  /* 0x000000181a16722b */ /* 0x004fd60000000016 */
.L_x_59:
[----:B------:R-:W-:Y:S05]  /*19f0*/  BSYNC.RECONVERGENT B1 ;  /* 0x0000000000017941 */ /* 0x000fea0003800200 */
.L_x_58:
[----:B------:R-:W-:Y:S01]  /*1a00*/  ISETP.GE.AND P4, PT, R3, RZ, PT ;  /* 0x000000ff0300720c */ /* 0x000fe20003f86270 */
[----:B------:R-:W-:-:S12]  /*1a10*/  BSSY.RECONVERGENT B1, `(.L_x_62) ;  /* 0x000002a000017945 */ /* 0x000fd80003800200 */
[----:B------:R-:W-:Y:S05]  /*1a20*/  @!P4 BRA `(.L_x_63) ;  /* 0x0000000000a0c947 */ /* 0x000fea0003800000 */
[----:B------:R-:W2:Y:S01]  /*1a30*/  LDG.E R0, desc[UR4][R18.64] ;  /* 0x0000000412007981 */ /* 0x000ea2000c1e1900 */
[----:B------:R-:W-:Y:S01]  /*1a40*/  HFMA2 R29, -RZ, RZ, 3.7421875, 0 ;  /* 0x437c0000ff1d7431 */ /* 0x000fe200000001ff */
[----:B------:R-:W-:Y:S01]  /*1a50*/  MOV R27, 0x3bbb989d ;  /* 0x3bbb989d001b7802 */ /* 0x000fe20000000f00 */
[----:B------:R-:W0:Y:S01]  /*1a60*/  MUFU.RCP64H R25, R13 ;  /* 0x0000000d00197308 */ /* 0x000e220000001800 */
[----:B------:R-:W-:Y:S01]  /*1a70*/  BSSY.RECONVERGENT B2, `(.L_x_64) ;  /* 0x000001f000027945 */ /* 0x000fe20003800200 */
[----:B--2---:R-:W-:-:S04]  /*1a80*/  FADD R0, R0, -R0 ;  /* 0x8000000000007221 */ /* 0x004fc80000000000 */
        /* <DEDUP_REMOVED lines=29> */
.L_x_65:
[----:B------:R-:W-:Y:S05]  /*1c60*/  BSYNC.RECONVERGENT B2 ;  /* 0x0000000000027941 */ /* 0x000fea0003800200 */
.L_x_64:
[----:B------:R-:W0:Y:S02]  /*1c70*/  LDC.64 R26, c[0x0][0x380] ;  /* 0x0000e000ff1a7b82 */ /* 0x000e240000000a00 */
[----:B0-----:R-:W-:-:S06]  /*1c80*/  IMAD.WIDE R26, R2, 0x8, R26 ;  /* 0x00000008021a7825 */ /* 0x001fcc00078e021a */
[----:B------:R-:W2:Y:S02]  /*1c90*/  LDG.E.64 R26, desc[UR4][R26.64] ;  /* 0x000000041a1a7981 */ /* 0x000ea4000c1e1b00 */
[----:B--2---:R-:W-:-:S11]  /*1ca0*/  DFMA R22, R26, R24, R22 ;  /* 0x000000181a16722b */ /* 0x004fd60000000016 */
.L_x_63:
[----:B------:R-:W-:Y:S05]  /*1cb0*/  BSYNC.RECONVERGENT B1 ;  /* 0x0000000000017941 */ /* 0x000fea0003800200 */
.L_x_62:
        /* <DEDUP_REMOVED lines=38> */
.L_x_69:
[----:B------:R-:W-:Y:S05]  /*1f20*/  BSYNC.RECONVERGENT B2 ;  /* 0x0000000000027941 */ /* 0x000fea0003800200 */
.L_x_68:
[----:B------:R-:W0:Y:S02]  /*1f30*/  LDC.64 R26, c[0x0][0x380] ;  /* 0x0000e000ff1a7b82 */ /* 0x000e240000000a00 */
[----:B0-----:R-:W-:-:S06]  /*1f40*/  IMAD.WIDE R26, R40, 0x8, R26 ;  /* 0x00000008281a7825 */ /* 0x001fcc00078e021a */
[----:B------:R-:W2:Y:S02]  /*1f50*/  LDG.E.64 R26, desc[UR4][R26.64] ;  /* 0x000000041a1a7981 */ /* 0x000ea4000c1e1b00 */
[----:B--2---:R-:W-:-:S11]  /*1f60*/  DFMA R22, R26, R24, R22 ;  /* 0x000000181a16722b */ /* 0x004fd60000000016 */
.L_x_67:
[----:B------:R-:W-:Y:S05]  /*1f70*/  BSYNC.RECONVERGENT B1 ;  /* 0x0000000000017941 */ /* 0x000fea0003800200 */
.L_x_66:
[----:B------:R-:W0:Y:S01]  /*1f80*/  S2R R25, SR_TID.Y ;  /* 0x0000000000197919 */ /* 0x000e220000002200 */
[----:B------:R-:W0:Y:S01]  /*1f90*/  S2UR UR6, SR_CTAID.Y ;  /* 0x00000000000679c3 */ /* 0x000e220000002600 */
[----:B------:R-:W-:Y:S07]  /*1fa0*/  BSSY.RECONVERGENT B1, `(.L_x_70) ;  /* 0x000002f000017945 */ /* 0x000fee0003800200 */
[----:B------:R-:W0:Y:S02]  /*1fb0*/  LDC R0, c[0x0][0x364] ;  /* 0x0000d900ff007b82 */ /* 0x000e240000000800 */
[----:B0-----:R-:W-:-:S05]  /*1fc0*/  IMAD R0, R0, UR6, R25 ;  /* 0x0000000600007c24 */ /* 0x001fca000f8e0219 */
[----:B------:R-:W-:-:S04]  /*1fd0*/  IADD3 R0, PT, PT, R0, 0x1, RZ ;  /* 0x0000000100007810 */ /* 0x000fc80007ffe0ff */
[----:B------:R-:W-:-:S13]  /*1fe0*/  ISETP.GE.OR P4, PT, R0, UR7, !P1 ;  /* 0x0000000700007c0c */ /* 0x000fda000cf86670 */
[----:B------:R-:W-:Y:S05]  /*1ff0*/  @P4 BRA `(.L_x_71) ;  /* 0x0000000000a44947 */ /* 0x000fea0003800000 */
        /* <DEDUP_REMOVED lines=36> */
.L_x_73:
[----:B------:R-:W-:Y:S05]  /*2240*/  BSYNC.RECONVERGENT B2 ;  /* 0x0000000000027941 */ /* 0x000fea0003800200 */
.L_x_72:
[----:B------:R-:W0:Y:S02]  /*2250*/  LDC.64 R26, c[0x0][0x380] ;  /* 0x0000e000ff1a7b82 */ /* 0x000e240000000a00 */
[----:B0-----:R-:W-:-:S06]  /*2260*/  IMAD.WIDE R26, R38, 0x8, R26 ;  /* 0x00000008261a7825 */ /* 0x001fcc00078e021a */
[----:B------:R-:W2:Y:S02]  /*2270*/  LDG.E.64 R26, desc[UR4][R26.64] ;  /* 0x000000041a1a7981 */ /* 0x000ea4000c1e1b00 */
[----:B--2---:R-:W-:-:S11]  /*2280*/  DFMA R22, R26, R24, R22 ;  /* 0x000000181a16722b */ /* 0x004fd60000000016 */
.L_x_71:
[----:B------:R-:W-:Y:S05]  /*2290*/  BSYNC.RECONVERGENT B1 ;  /* 0x0000000000017941 */ /* 0x000fea0003800200 */
.L_x_70:
[----:B------:R-:W-:Y:S04]  /*22a0*/  BSSY.RECONVERGENT B1, `(.L_x_74) ;  /* 0x000002d000017945 */ /* 0x000fe80003800200 */
[----:B------:R-:W-:Y:S05]  /*22b0*/  @!P3 BRA `(.L_x_75) ;  /* 0x0000000000acb947 */ /* 0x000fea0003800000 */
[----:B------:R-:W0:Y:S01]  /*22c0*/  LDC R27, c[0x0][0x398] ;  /* 0x0000e600ff1b7b82 */ /* 0x000e220000000800 */
[----:B------:R-:W2:Y:S01]  /*22d0*/  LDG.E R25, desc[UR4][R18.64] ;  /* 0x0000000412197981 */ /* 0x000ea2000c1e1900 */
[----:B0-----:R-:W-:-:S06]  /*22e0*/  IMAD.WIDE R26, R27, 0x4, R18 ;  /* 0x000000041b1a7825 */ /* 0x001fcc00078e0212 */
[----:B------:R-:W2:Y:S01]  /*22f0*/  LDG.E R26, desc[UR4][R26.64] ;  /* 0x000000041a1a7981 */ /* 0x000ea2000c1e1900 */
[----:B------:R-:W-:Y:S01]  /*2300*/  MOV R29, 0x3bbb989d ;  /* 0x3bbb989d001d7802 */ /* 0x000fe20000000f00 */
[----:B------:R-:W-:Y:S01]  /*2310*/  IMAD.MOV.U32 R31, RZ, RZ, 0x437c0000 ;  /* 0x437c0000ff1f7424 */ /* 0x000fe200078e00ff */
[----:B------:R-:W-:Y:S01]  /*2320*/  BSSY.RECONVERGENT B2, `(.L_x_76) ;  /* 0x0000020000027945 */ /* 0x000fe20003800200 */
[----:B--2---:R-:W-:-:S04]  /*2330*/  FADD R25, R26, -R25 ;  /* 0x800000191a197221 */ /* 0x004fc80000000000 */
[----:B------:R-:W-:Y:S02]  /*2340*/  FADD R0, -|R25|, -10 ;  /* 0xc120000019007421 */ /* 0x000fe40000000300 */
[----:B------:R-:W0:Y:S02]  /*2350*/  MUFU.RCP64H R25, R13 ;  /* 0x0000000d00197308 */ /* 0x000e240000001800 */
[----:B------:R-:W-:-:S04]  /*2360*/  FFMA.SAT R24, R0, R29, 0.5 ;  /* 0x3f00000000187423 */ /* 0x000fc8000000201d */
[----:B------:R-:W-:Y:S01]  /*2370*/  FFMA.RM R28, R24, R31, 12582913 ;  /* 0x4b400001181c7423 */ /* 0x000fe2000000401f */
[----:B------:R-:W-:-:S03]  /*2380*/  HFMA2 R24, -RZ, RZ, 0, 5.9604644775390625e-08 ;  /* 0x00000001ff187431 */ /* 0x000fc600000001ff */
[----:B------:R-:W-:-:S04]  /*2390*/  FADD R29, R28, -12583039 ;  /* 0xcb40007f1c1d7421 */ /* 0x000fc80000000000 */
[----:B------:R-:W-:-:S04]  /*23a0*/  FFMA R29, R0, 1.4426950216293334961, -R29 ;  /* 0x3fb8aa3b001d7823 */ /* 0x000fc8000000081d */
[----:B------:R-:W-:Y:S01]  /*23b0*/  FFMA R0, R0, 1.925963033500011079e-08, R29 ;  /* 0x32a5706000007823 */ /* 0x000fe2000000001d */
[----:B0-----:R-:W-:-:S03]  /*23c0*/  DFMA R26, R24, -R12, 1 ;  /* 0x3ff00000181a742b */ /* 0x001fc6000000080c */
[----:B------:R-:W0:Y:S05]  /*23d0*/  MUFU.EX2 R29, R0 ;  /* 0x00000000001d7308 */ /* 0x000e2a0000000800 */
[----:B------:R-:W-:Y:S01]  /*23e0*/  DFMA R26, R26, R26, R26 ;  /* 0x0000001a1a1a722b */ /* 0x000fe2000000001a */
[----:B------:R-:W-:-:S07]  /*23f0*/  SHF.L.U32 R28, R28, 0x17, RZ ;  /* 0x000000171c1c7819 */ /* 0x000fce00000006ff */
[----:B------:R-:W-:Y:S01]  /*2400*/  DFMA R24, R24, R26, R24 ;  /* 0x0000001a1818722b */ /* 0x000fe20000000018 */
[----:B0-----:R-:W-:-:S07]  /*2410*/  FMUL R26, R28, R29 ;  /* 0x0000001d1c1a7220 */ /* 0x001fce0000400000 */
[C---:B------:R-:W-:Y:S01]  /*2420*/  DFMA R28, R24.reuse, -R12, 1 ;  /* 0x3ff00000181c742b */ /* 0x040fe2000000080c */
[----:B------:R-:W0:Y:S07]  /*2430*/  F2F.F64.F32 R26, R26 ;  /* 0x0000001a001a7310 */ /* 0x000e2e0000201800 */
[----:B------:R-:W-:-:S08]  /*2440*/  DFMA R30, R24, R28, R24 ;  /* 0x0000001c181e722b */ /* 0x000fd00000000018 */
[----:B0-----:R-:W-:-:S08]  /*2450*/  DMUL R24, R30, R26 ;  /* 0x0000001a1e187228 */ /* 0x001fd00000000000 */
[----:B------:R-:W-:-:S08]  /*2460*/  DFMA R28, R24, -R12, R26 ;  /* 0x8000000c181c722b */ /* 0x000fd0000000001a */
[----:B------:R-:W-:Y:S01]  /*2470*/  DFMA R24, R30, R28, R24 ;  /* 0x0000001c1e18722b */ /* 0x000fe20000000018 */
[----:B------:R-:W-:-:S09]  /*2480*/  FSETP.GEU.AND P6, PT, |R27|, 6.5827683646048100446e-37, PT ;  /* 0x036000001b00780b */ /* 0x000fd20003fce200 */
        /* <DEDUP_REMOVED lines=9> */
.L_x_77:
[----:B------:R-:W-:Y:S05]  /*2520*/  BSYNC.RECONVERGENT B2 ;  /* 0x0000000000027941 */ /* 0x000fea0003800200 */
.L_x_76:
[----:B------:R-:W0:Y:S02]  /*2530*/  LDC.64 R26, c[0x0][0x380] ;  /* 0x0000e000ff1a7b82 */ /* 0x000e240000000a00 */
[----:B0-----:R-:W-:-:S06]  /*2540*/  IMAD.WIDE R26, R7, 0x8, R26 ;  /* 0x00000008071a7825 */ /* 0x001fcc00078e021a */
[----:B------:R-:W2:Y:S02]  /*2550*/  LDG.E.64 R26, desc[UR4][R26.64] ;  /* 0x000000041a1a7981 */ /* 0x000ea4000c1e1b00 */
[----:B--2---:R-:W-:-:S11]  /*2560*/  DFMA R22, R26, R24, R22 ;  /* 0x000000181a16722b */ /* 0x004fd60000000016 */
.L_x_75:
[----:B------:R-:W-:Y:S05]  /*2570*/  BSYNC.RECONVERGENT B1 ;  /* 0x0000000000017941 */ /* 0x000fea0003800200 */
.L_x_74:
        /* <DEDUP_REMOVED lines=38> */
.L_x_81:
[----:B------:R-:W-:Y:S05]  /*27e0*/  BSYNC.RECONVERGENT B2 ;  /* 0x0000000000027941 */ /* 0x000fea0003800200 */
.L_x_80:
[----:B------:R-:W0:Y:S02]  /*27f0*/  LDC.64 R26, c[0x0][0x380] ;  /* 0x0000e000ff1a7b82 */ /* 0x000e240000000a00 */
[----:B0-----:R-:W-:-:S06]  /*2800*/  IMAD.WIDE R26, R39, 0x8, R26 ;  /* 0x00000008271a7825 */ /* 0x001fcc00078e021a */
[----:B------:R-:W2:Y:S02]  /*2810*/  LDG.E.64 R26, desc[UR4][R26.64] ;  /* 0x000000041a1a7981 */ /* 0x000ea4000c1e1b00 */
[----:B--2---:R-:W-:-:S11]  /*2820*/  DFMA R22, R26, R24, R22 ;  /* 0x000000181a16722b */ /* 0x004fd60000000016 */
.L_x_79:
[----:B------:R-:W-:Y:S05]  /*2830*/  BSYNC.RECONVERGENT B1 ;  /* 0x0000000000017941 */ /* 0x000fea0003800200 */
.L_x_78:
[----:B------:R-:W0:Y:S01]  /*2840*/  LDC.64 R24, c[0x0][0x388] ;  /* 0x0000e200ff187b82 */ /* 0x000e220000000a00 */
[----:B------:R-:W-:Y:S01]  /*2850*/  IADD3 R5, PT, PT, R5, 0x1, RZ ;  /* 0x0000000105057810 */ /* 0x000fe20007ffe0ff */
[----:B------:R-:W-:Y:S01]  /*2860*/  VIADD R39, R39, 0x1 ;  /* 0x0000000127277836 */ /* 0x000fe20000000000 */
[----:B------:R-:W-:Y:S01]  /*2870*/  IADD3 R7, PT, PT, R7, 0x1, RZ ;  /* 0x0000000107077810 */ /* 0x000fe20007ffe0ff */
[----:B------:R-:W-:Y:S01]  /*2880*/  VIADD R9, R9, 0x1 ;  /* 0x0000000109097836 */ /* 0x000fe20000000000 */
[----:B------:R-:W-:Y:S02]  /*2890*/  ISETP.NE.AND P4, PT, R5, RZ, PT ;  /* 0x000000ff0500720c */ /* 0x000fe40003f85270 */
[----:B------:R-:W-:Y:S02]  /*28a0*/  IADD3 R38, PT, PT, R38, 0x1, RZ ;  /* 0x0000000126267810 */ /* 0x000fe40007ffe0ff */
[----:B------:R-:W-:Y:S02]  /*28b0*/  IADD3 R6, PT, PT, R6, 0x1, RZ ;  /* 0x0000000106067810 */ /* 0x000fe40007ffe0ff */
[----:B------:R-:W-:-:S02]  /*28c0*/  IADD3 R4, PT, PT, R4, 0x1, RZ ;  /* 0x0000000104047810 */ /* 0x000fc40007ffe0ff */
[----:B------:R-:W-:Y:S02]  /*28d0*/  IADD3 R8, PT, PT, R8, 0x1, RZ ;  /* 0x0000000108087810 */ /* 0x000fe40007ffe0ff */
[----:B------:R-:W-:Y:S01]  /*28e0*/  IADD3 R40, PT, PT, R40, 0x1, RZ ;  /* 0x0000000128287810 */ /* 0x000fe20007ffe0ff */
[----:B0-----:R-:W-:-:S04]  /*28f0*/  IMAD.WIDE R24, R2, 0x8, R24 ;  /* 0x0000000802187825 */ /* 0x001fc800078e0218 */
[----:B------:R-:W-:Y:S01]  /*2900*/  VIADD R2, R2, 0x1 ;  /* 0x0000000102027836 */ /* 0x000fe20000000000 */
[----:B------:R0:W-:Y:S01]  /*2910*/  STG.E.64 desc[UR4][R24.64], R22 ;  /* 0x0000001618007986 */ /* 0x0001e2000c101b04 */
[----:B------:R-:W-:Y:S05]  /*2920*/  @P4 BRA `(.L_x_82) ;  /* 0xffffffe400304947 */ /* 0x000fea000383ffff */
[----:B------:R-:W-:Y:S05]  /*2930*/  EXIT ;  /* 0x000000000000794d */ /* 0x000fea0003800000 */
        .weak           $__internal_1_$__cuda_sm20_div_rn_f64_full
        .type           $__internal_1_$__cuda_sm20_div_rn_f64_full,@function
        .size           $__internal_1_$__cuda_sm20_div_rn_f64_full,(.L_x_95 - $__internal_1_$__cuda_sm20_div_rn_f64_full)
$__internal_1_$__cuda_sm20_div_rn_f64_full:
[----:B------:R-:W-:Y:S01]  /*2940*/  MOV R25, R27 ;  /* 0x0000001b00197202 */ /* 0x000fe20000000f00 */
[----:B------:R-:W-:Y:S02]  /*2950*/  IMAD.MOV.U32 R27, RZ, RZ, R30 ;  /* 0x000000ffff1b7224 */ /* 0x000fe400078e001e */
[----:B------:R-:W-:Y:S01]  /*2960*/  HFMA2 R42, -RZ, RZ, 0.0045166015625, 0 ;  /* 0x1ca00000ff2a7431 */ /* 0x000fe200000001ff */
[----:B------:R-:W-:Y:S01]  /*2970*/  LOP3.LUT R44, R30, 0x7ff00000, RZ, 0xc0, !PT ;  /* 0x7ff000001e2c7812 */ /* 0x000fe200078ec0ff */
[----:B------:R-:W-:Y:S01]  /*2980*/  BSSY.RECONVERGENT B0, `(.L_x_83) ;  /* 0x0000057000007945 */ /* 0x000fe20003800200 */
[C---:B------:R-:W-:Y:S02]  /*2990*/  FSETP.GEU.AND P4, PT, |R25|.reuse, 1.469367938527859385e-39, PT ;  /* 0x001000001900780b */ /* 0x040fe40003f8e200 */
[----:B------:R-:W-:Y:S02]  /*29a0*/  LOP3.LUT R41, R25, 0x7ff00000, RZ, 0xc0, !PT ;  /* 0x7ff0000019297812 */ /* 0x000fe400078ec0ff */
[----:B------:R-:W-:-:S02]  /*29b0*/  MOV R24, R26 ;  /* 0x0000001a00187202 */ /* 0x000fc40000000f00 */
[----:B------:R-:W-:-:S07]  /*29c0*/  MOV R26, R31 ;  /* 0x0000001f001a7202 */ /* 0x000fce0000000f00 */
[----:B------:R-:W-:-:S04]  /*29d0*/  @!P4 LOP3.LUT R28, R27, 0x7ff00000, RZ, 0xc0, !PT ;  /* 0x7ff000001b1cc812 */ /* 0x000fc800078ec0ff */
[C---:B------:R-:W-:Y:S02]  /*29e0*/  @!P4 ISETP.GE.U32.AND P6, PT, R41.reuse, R28, PT ;  /* 0x0000001c2900c20c */ /* 0x040fe40003fc6070 */
[----:B------:R-:W-:Y:S02]  /*29f0*/  LOP3.LUT R28, R30, 0x800fffff, RZ, 0xc0, !PT ;  /* 0x800fffff1e1c7812 */ /* 0x000fe400078ec0ff */
[----:B------:R-:W-:Y:S02]  /*2a00*/  @!P4 SEL R33, R42, 0x63400000, !P6 ;  /* 0x634000002a21c807 */ /* 0x000fe40007000000 */
[----:B------:R-:W-:Y:S02]  /*2a10*/  ISETP.GE.U32.AND P6, PT, R41, R44, PT ;  /* 0x0000002c2900720c */ /* 0x000fe40003fc6070 */
[----:B------:R-:W-:Y:S02]  /*2a20*/  LOP3.LUT R29, R28, 0x3ff00000, RZ, 0xfc, !PT ;  /* 0x3ff000001c1d7812 */ /* 0x000fe400078efcff */
[----:B------:R-:W-:-:S02]  /*2a30*/  SEL R37, R42, 0x63400000, !P6 ;  /* 0x634000002a257807 */ /* 0x000fc40007000000 */
[----:B------:R-:W-:Y:S02]  /*2a40*/  FSETP.GEU.AND P6, PT, |R30|, 1.469367938527859385e-39, PT ;  /* 0x001000001e00780b */ /* 0x000fe40003fce200 */
[----:B------:R-:W-:Y:S02]  /*2a50*/  MOV R28, R31 ;  /* 0x0000001f001c7202 */ /* 0x000fe40000000f00 */
[----:B------:R-:W-:Y:S02]  /*2a60*/  MOV R30, 0x1 ;  /* 0x00000001001e7802 */ /* 0x000fe40000000f00 */
[----:B------:R-:W-:-:S07]  /*2a70*/  @!P4 LOP3.LUT R36, R33, 0x80000000, R25, 0xf8, !PT ;  /* 0x800000002124c812 */ /* 0x000fce00078ef819 */
[----:B------:R-:W-:-:S06]  /*2a80*/  @!P6 DMUL R28, R26, 8.98846567431157953865e+307 ;  /* 0x7fe000001a1ce828 */ /* 0x000fcc0000000000 */
[----:B------:R-:W0:Y:S04]  /*2a90*/  MUFU.RCP64H R31, R29 ;  /* 0x0000001d001f7308 */ /* 0x000e280000001800 */
[----:B------:R-:W-:Y:S01]  /*2aa0*/  @!P6 LOP3.LUT R44, R29, 0x7ff00000, RZ, 0xc0, !PT ;  /* 0x7ff000001d2ce812 */ /* 0x000fe200078ec0ff */
[----:B0-----:R-:W-:-:S08]  /*2ab0*/  DFMA R34, R30, -R28, 1 ;  /* 0x3ff000001e22742b */ /* 0x001fd0000000081c */
[----:B------:R-:W-:-:S08]  /*2ac0*/  DFMA R34, R34, R34, R34 ;  /* 0x000000222222722b */ /* 0x000fd00000000022 */
[----:B------:R-:W-:Y:S01]  /*2ad0*/  DFMA R34, R30, R34, R30 ;  /* 0x000000221e22722b */ /* 0x000fe2000000001e */
[----:B------:R-:W-:Y:S01]  /*2ae0*/  LOP3.LUT R31, R37, 0x800fffff, R25, 0xf8, !PT ;  /* 0x800fffff251f7812 */ /* 0x000fe200078ef819 */
[----:B------:R-:W-:Y:S01]  /*2af0*/  IMAD.MOV.U32 R30, RZ, RZ, R24 ;  /* 0x000000ffff1e7224 */ /* 0x000fe200078e0018 */
[----:B------:R-:W-:Y:S02]  /*2b00*/  @!P4 LOP3.LUT R37, R36, 0x100000, RZ, 0xfc, !PT ;  /* 0x001000002425c812 */ /* 0x000fe400078efcff */
[----:B------:R-:W-:-:S03]  /*2b10*/  @!P4 MOV R36, RZ ;  /* 0x000000ff0024c202 */ /* 0x000fc60000000f00 */
[----:B------:R-:W-:-:S03]  /*2b20*/  DFMA R32, R34, -R28, 1 ;  /* 0x3ff000002220742b */ /* 0x000fc6000000081c */
[----:B------:R-:W-:-:S05]  /*2b30*/  @!P4 DFMA R30, R30, 2, -R36 ;  /* 0x400000001e1ec82b */ /* 0x000fca0000000824 */
[----:B------:R-:W-:-:S08]  /*2b40*/  DFMA R32, R34, R32, R34 ;  /* 0x000000202220722b */ /* 0x000fd00000000022 */
[----:B------:R-:W-:-:S08]  /*2b50*/  DMUL R34, R32, R30 ;  /* 0x0000001e20227228 */ /* 0x000fd00000000000 */
[----:B------:R-:W-:-:S08]  /*2b60*/  DFMA R36, R34, -R28, R30 ;  /* 0x8000001c2224722b */ /* 0x000fd0000000001e */
[----:B------:R-:W-:Y:S01]  /*2b70*/  DFMA R36, R32, R36, R34 ;  /* 0x000000242024722b */ /* 0x000fe20000000022 */
[----:B------:R-:W-:Y:S02]  /*2b80*/  MOV R35, R41 ;  /* 0x0000002900237202 */ /* 0x000fe40000000f00 */
[----:B------:R-:W-:-:S04]  /*2b90*/  @!P4 LOP3.LUT R35, R31, 0x7ff00000, RZ, 0xc0, !PT ;  /* 0x7ff000001f23c812 */ /* 0x000fc800078ec0ff */
[----:B------:R-:W-:-:S04]  /*2ba0*/  IADD3 R32, PT, PT, R35, -0x1, RZ ;  /* 0xffffffff23207810 */ /* 0x000fc80007ffe0ff */
[----:B------:R-:W-:Y:S01]  /*2bb0*/  ISETP.GT.U32.AND P4, PT, R32, 0x7feffffe, PT ;  /* 0x7feffffe2000780c */ /* 0x000fe20003f84070 */
[----:B------:R-:W-:-:S05]  /*2bc0*/  VIADD R32, R44, 0xffffffff ;  /* 0xffffffff2c207836 */ /* 0x000fca0000000000 */
[----:B------:R-:W-:-:S13]  /*2bd0*/  ISETP.GT.U32.OR P4, PT, R32, 0x7feffffe, P4 ;  /* 0x7feffffe2000780c */ /* 0x000fda0002784470 */
[----:B------:R-:W-:Y:S05]  /*2be0*/  @P4 BRA `(.L_x_84) ;  /* 0x00000000006c4947 */ /* 0x000fea0003800000 */
[----:B------:R-:W-:-:S04]  /*2bf0*/  LOP3.LUT R32, R27, 0x7ff00000, RZ, 0xc0, !PT ;  /* 0x7ff000001b207812 */ /* 0x000fc800078ec0ff */
[CC--:B------:R-:W-:Y:S02]  /*2c00*/  VIADDMNMX R24, R41.reuse, -R32.reuse, 0xb9600000, !PT ;  /* 0xb960000029187446 */ /* 0x0c0fe40007800920 */
[----:B------:R-:W-:Y:S02]  /*2c10*/  ISETP.GE.U32.AND P4, PT, R41, R32, PT ;  /* 0x000000202900720c */ /* 0x000fe40003f86070 */
[----:B------:R-:W-:Y:S02]  /*2c20*/  VIMNMX R24, PT, PT, R24, 0x46a00000, PT ;  /* 0x46a0000018187848 */ /* 0x000fe40003fe0100 */
[----:B------:R-:W-:-:S04]  /*2c30*/  SEL R25, R42, 0x63400000, !P4 ;  /* 0x634000002a197807 */ /* 0x000fc80006000000 */
[----:B------:R-:W-:Y:S02]  /*2c40*/  IADD3 R34, PT, PT, -R25, R24, RZ ;  /* 0x0000001819227210 */ /* 0x000fe40007ffe1ff */
[----:B------:R-:W-:Y:S02]  /*2c50*/  MOV R24, RZ ;  /* 0x000000ff00187202 */ /* 0x000fe40000000f00 */
[----:B------:R-:W-:-:S06]  /*2c60*/  IADD3 R25, PT, PT, R34, 0x7fe00000, RZ ;  /* 0x7fe0000022197810 */ /* 0x000fcc0007ffe0ff */
[----:B------:R-:W-:-:S10]  /*2c70*/  DMUL R32, R36, R24 ;  /* 0x0000001824207228 */ /* 0x000fd40000000000 */
[----:B------:R-:W-:-:S13]  /*2c80*/  FSETP.GTU.AND P4, PT, |R33|, 1.469367938527859385e-39, PT ;  /* 0x001000002100780b */ /* 0x000fda0003f8c200 */
[----:B------:R-:W-:Y:S05]  /*2c90*/  @P4 BRA `(.L_x_85) ;  /* 0x0000000000944947 */ /* 0x000fea0003800000 */
[----:B------:R-:W-:Y:S01]  /*2ca0*/  DFMA R28, R36, -R28, R30 ;  /* 0x8000001c241c722b */ /* 0x000fe2000000001e */
[----:B------:R-:W-:-:S09]  /*2cb0*/  IMAD.MOV.U32 R26, RZ, RZ, RZ ;  /* 0x000000ffff1a7224 */ /* 0x000fd200078e00ff */
[C---:B------:R-:W-:Y:S02]  /*2cc0*/  FSETP.NEU.AND P4, PT, R29.reuse, RZ, PT ;  /* 0x000000ff1d00720b */ /* 0x040fe40003f8d000 */
[----:B------:R-:W-:-:S04]  /*2cd0*/  LOP3.LUT R31, R29, 0x80000000, R27, 0x48, !PT ;  /* 0x800000001d1f7812 */ /* 0x000fc800078e481b */
[----:B------:R-:W-:-:S07]  /*2ce0*/  LOP3.LUT R27, R31, R25, RZ, 0xfc, !PT ;  /* 0x000000191f1b7212 */ /* 0x000fce00078efcff */
[----:B------:R-:W-:Y:S05]  /*2cf0*/  @!P4 BRA `(.L_x_85) ;  /* 0x00000000007cc947 */ /* 0x000fea0003800000 */
[----:B------:R-:W-:Y:S01]  /*2d00*/  IADD3 R25, PT, PT, -R34, RZ, RZ ;  /* 0x000000ff22197210 */ /* 0x000fe20007ffe1ff */
[----:B------:R-:W-:Y:S01]  /*2d10*/  DMUL.RP R26, R36, R26 ;  /* 0x0000001a241a7228 */ /* 0x000fe20000008000 */
[----:B------:R-:W-:-:S06]  /*2d20*/  MOV R24, RZ ;  /* 0x000000ff00187202 */ /* 0x000fcc0000000f00 */
[----:B------:R-:W-:-:S03]  /*2d30*/  DFMA R24, R32, -R24, R36 ;  /* 0x800000182018722b */ /* 0x000fc60000000024 */
[----:B------:R-:W-:-:S03]  /*2d40*/  LOP3.LUT R31, R27, R31, RZ, 0x3c, !PT ;  /* 0x0000001f1b1f7212 */ /* 0x000fc600078e3cff */
[----:B------:R-:W-:-:S04]  /*2d50*/  IADD3 R24, PT, PT, -R34, -0x43300000, RZ ;  /* 0xbcd0000022187810 */ /* 0x000fc80007ffe1ff */
[----:B------:R-:W-:-:S04]  /*2d60*/  FSETP.NEU.AND P4, PT, |R25|, R24, PT ;  /* 0x000000181900720b */ /* 0x000fc80003f8d200 */
[----:B------:R-:W-:Y:S02]  /*2d70*/  FSEL R32, R26, R32, !P4 ;  /* 0x000000201a207208 */ /* 0x000fe40006000000 */
[----:B------:R-:W-:Y:S01]  /*2d80*/  FSEL R33, R31, R33, !P4 ;  /* 0x000000211f217208 */ /* 0x000fe20006000000 */
[----:B------:R-:W-:Y:S06]  /*2d90*/  BRA `(.L_x_85) ;  /* 0x0000000000547947 */ /* 0x000fec0003800000 */
.L_x_84:
[----:B------:R-:W-:-:S14]  /*2da0*/  DSETP.NAN.AND P4, PT, R24, R24, PT ;  /* 0x000000181800722a */ /* 0x000fdc0003f88000 */
[----:B------:R-:W-:Y:S05]  /*2db0*/  @P4 BRA `(.L_x_86) ;  /* 0x0000000000444947 */ /* 0x000fea0003800000 */
[----:B------:R-:W-:-:S14]  /*2dc0*/  DSETP.NAN.AND P4, PT, R26, R26, PT ;  /* 0x0000001a1a00722a */ /* 0x000fdc0003f88000 */
[----:B------:R-:W-:Y:S05]  /*2dd0*/  @P4 BRA `(.L_x_87) ;  /* 0x0000000000304947 */ /* 0x000fea0003800000 */
[----:B------:R-:W-:Y:S01]  /*2de0*/  ISETP.NE.AND P4, PT, R35, R44, PT ;  /* 0x0000002c2300720c */ /* 0x000fe20003f85270 */
[----:B------:R-:W-:Y:S01]  /*2df0*/  IMAD.MOV.U32 R33, RZ, RZ, -0x80000 ;  /* 0xfff80000ff217424 */ /* 0x000fe200078e00ff */
[----:B------:R-:W-:-:S11]  /*2e00*/  MOV R32, 0x0 ;  /* 0x0000000000207802 */ /* 0x000fd60000000f00 */
[----:B------:R-:W-:Y:S05]  /*2e10*/  @!P4 BRA `(.L_x_85) ;  /* 0x000000000034c947 */ /* 0x000fea0003800000 */
[----:B------:R-:W-:Y:S02]  /*2e20*/  ISETP.NE.AND P4, PT, R35, 0x7ff00000, PT ;  /* 0x7ff000002300780c */ /* 0x000fe40003f85270 */
[----:B------:R-:W-:Y:S02]  /*2e30*/  LOP3.LUT R33, R25, 0x80000000, R27, 0x48, !PT ;  /* 0x8000000019217812 */ /* 0x000fe400078e481b */
[----:B------:R-:W-:-:S13]  /*2e40*/  ISETP.EQ.OR P4, PT, R44, RZ, !P4 ;  /* 0x000000ff2c00720c */ /* 0x000fda0006782670 */
[----:B------:R-:W-:Y:S02]  /*2e50*/  @P4 LOP3.LUT R24, R33, 0x7ff00000, RZ, 0xfc, !PT ;  /* 0x7ff0000021184812 */ /* 0x000fe400078efcff */
[----:B------:R-:W-:Y:S02]  /*2e60*/  @!P4 MOV R32, RZ ;  /* 0x000000ff0020c202 */ /* 0x000fe40000000f00 */
[----:B------:R-:W-:Y:S02]  /*2e70*/  @P4 MOV R32, RZ ;  /* 0x000000ff00204202 */ /* 0x000fe40000000f00 */
[----:B------:R-:W-:Y:S01]  /*2e80*/  @P4 MOV R33, R24 ;  /* 0x0000001800214202 */ /* 0x000fe20000000f00 */
[----:B------:R-:W-:Y:S06]  /*2e90*/  BRA `(.L_x_85) ;  /* 0x0000000000147947 */ /* 0x000fec0003800000 */
.L_x_87:
[----:B------:R-:W-:Y:S01]  /*2ea0*/  LOP3.LUT R33, R27, 0x80000, RZ, 0xfc, !PT ;  /* 0x000800001b217812 */ /* 0x000fe200078efcff */
[----:B------:R-:W-:Y:S01]  /*2eb0*/  IMAD.MOV.U32 R32, RZ, RZ, R26 ;  /* 0x000000ffff207224 */ /* 0x000fe200078e001a */
[----:B------:R-:W-:Y:S06]  /*2ec0*/  BRA `(.L_x_85) ;  /* 0x0000000000087947 */ /* 0x000fec0003800000 */
.L_x_86:
[----:B------:R-:W-:Y:S02]  /*2ed0*/  LOP3.LUT R33, R25, 0x80000, RZ, 0xfc, !PT ;  /* 0x0008000019217812 */ /* 0x000fe400078efcff */
[----:B------:R-:W-:-:S07]  /*2ee0*/  MOV R32, R24 ;  /* 0x0000001800207202 */ /* 0x000fce0000000f00 */
.L_x_85:
[----:B------:R-:W-:Y:S05]  /*2ef0*/  BSYNC.RECONVERGENT B0 ;  /* 0x0000000000007941 */ /* 0x000fea0003800200 */
.L_x_83:
[----:B------:R-:W-:Y:S01]  /*2f00*/  HFMA2 R25, -RZ, RZ, 0, 0 ;  /* 0x00000000ff197431 */ /* 0x000fe200000001ff */
[----:B------:R-:W-:-:S04]  /*2f10*/  MOV R24, R0 ;  /* 0x0000000000187202 */ /* 0x000fc80000000f00 */
[----:B------:R-:W-:Y:S05]  /*2f20*/  RET.REL.NODEC R24 `(_Z25depthwiseColorConsistencyPdS_Pfiii) ;  /* 0xffffffd018347950 */ /* 0x000fea0003c3ffff */
.L_x_88:
        /* <DEDUP_REMOVED lines=13> */
.L_x_95:


//--------------------- .text._Z3addiPfS_         --------------------------
	.section	.text._Z3addiPfS_,"ax",@progbits
	.align	128
        .global         _Z3addiPfS_
        .type           _Z3addiPfS_,@function
        .size           _Z3addiPfS_,(.L_x_98 - _Z3addiPfS_)
        .other          _Z3addiPfS_,@"STO_CUDA_ENTRY STV_DEFAULT"
_Z3addiPfS_:
.text._Z3addiPfS_:
[----:B------:R-:W-:Y:S01]  /*0000*/  LDC R1, c[0x0][0x37c] ;  /* 0x0000df00ff017b82 */ /* 0x000fe20000000800 */
[----:B------:R-:W0:Y:S07]  /*0010*/  S2R R3, SR_TID.X ;  /* 0x0000000000037919 */ /* 0x000e2e0000002100 */
[----:B------:R-:W0:Y:S01]  /*0020*/  S2UR UR4, SR_CTAID.X ;  /* 0x00000000000479c3 */ /* 0x000e220000002500 */
[----:B------:R-:W1:Y:S07]  /*0030*/  LDCU UR6, c[0x0][0x380] ;  /* 0x00007000ff0677ac */ /* 0x000e6e0008000800 */
[----:B------:R-:W0:Y:S01]  /*0040*/  LDC R0, c[0x0][0x360] ;  /* 0x0000d800ff007b82 */ /* 0x000e220000000800 */
[----:B------:R-:W2:Y:S01]  /*0050*/  LDCU UR5, c[0x0][0x370] ;  /* 0x00006e00ff0577ac */ /* 0x000ea20008000800 */
[----:B0-----:R-:W-:-:S02]  /*0060*/  IMAD R3, R0, UR4, R3 ;  /* 0x0000000400037c24 */ /* 0x001fc4000f8e0203 */
[----:B--2---:R-:W-:-:S03]  /*0070*/  IMAD R0, R0, UR5, RZ ;  /* 0x0000000500007c24 */ /* 0x004fc6000f8e02ff */
[----:B-1----:R-:W-:-:S13]  /*0080*/  ISETP.GE.AND P0, PT, R3, UR6, PT ;  /* 0x0000000603007c0c */ /* 0x002fda000bf06270 */
[----:B------:R-:W-:Y:S05]  /*0090*/  @P0 EXIT ;  /* 0x000000000000094d */ /* 0x000fea0003800000 */
[----:B------:R-:W0:Y:S01]  /*00a0*/  I2F.U32.RP R8, R0 ;  /* 0x0000000000087306 */ /* 0x000e220000209000 */
[C---:B------:R-:W-:Y:S01]  /*00b0*/  IMAD.IADD R2, R0.reuse, 0x1, R3 ;  /* 0x0000000100027824 */ /* 0x040fe200078e0203 */
[----:B------:R-:W-:Y:S01]  /*00c0*/  IADD3 R9, PT, PT, RZ, -R0, RZ ;  /* 0x80000000ff097210 */ /* 0x000fe20007ffe0ff */
[----:B------:R-:W1:Y:S01]  /*00d0*/  LDCU.64 UR4, c[0x0][0x358] ;  /* 0x00006b00ff0477ac */ /* 0x000e620008000a00 */
[----:B------:R-:W-:Y:S01]  /*00e0*/  ISETP.NE.U32.AND P2, PT, R0, RZ, PT ;  /* 0x000000ff0000720c */ /* 0x000fe20003f45070 */
[----:B------:R-:W-:Y:S01]  /*00f0*/  BSSY.RECONVERGENT B0, `(.L_x_89) ;  /* 0x0000028000007945 */ /* 0x000fe20003800200 */
[C---:B------:R-:W-:Y:S02]  /*0100*/  ISETP.GE.AND P0, PT, R2.reuse, UR6, PT ;  /* 0x0000000602007c0c */ /* 0x040fe4000bf06270 */
[----:B------:R-:W-:Y:S02]  /*0110*/  VIMNMX R7, PT, PT, R2, UR6, !PT ;  /* 0x0000000602077c48 */ /* 0x000fe4000ffe0100 */
[----:B------:R-:W-:-:S04]  /*0120*/  SEL R6, RZ, 0x1, P0 ;  /* 0x00000001ff067807 */ /* 0x000fc80000000000 */
[----:B------:R-:W-:Y:S01]  /*0130*/  IADD3 R7, PT, PT, R7, -R2, -R6 ;  /* 0x8000000207077210 */ /* 0x000fe20007ffe806 */
[----:B0-----:R-:W0:Y:S02]  /*0140*/  MUFU.RCP R8, R8 ;  /* 0x0000000800087308 */ /* 0x001e240000001000 */
[----:B0-----:R-:W-:-:S06]  /*0150*/  IADD3 R4, PT, PT, R8, 0xffffffe, RZ ;  /* 0x0ffffffe08047810 */ /* 0x001fcc0007ffe0ff */
[----:B------:R0:W2:Y:S02]  /*0160*/  F2I.FTZ.U32.TRUNC.NTZ R5, R4 ;  /* 0x0000000400057305 */ /* 0x0000a4000021f000 */
[----:B0-----:R-:W-:Y:S02]  /*0170*/  HFMA2 R4, -RZ, RZ, 0, 0 ;  /* 0x00000000ff047431 */ /* 0x001fe400000001ff */
[----:B--2---:R-:W-:-:S04]  /*0180*/  IMAD R9, R9, R5, RZ ;  /* 0x0000000509097224 */ /* 0x004fc800078e02ff */
[----:B------:R-:W-:-:S06]  /*0190*/  IMAD.HI.U32 R8, R5, R9, R4 ;  /* 0x0000000905087227 */ /* 0x000fcc00078e0004 */
[----:B------:R-:W-:-:S05]  /*01a0*/  IMAD.HI.U32 R5, R8, R7, RZ ;  /* 0x0000000708057227 */ /* 0x000fca00078e00ff */
[----:B------:R-:W-:-:S05]  /*01b0*/  IADD3 R2, PT, PT, -R5, RZ, RZ ;  /* 0x000000ff05027210 */ /* 0x000fca0007ffe1ff */
[----:B------:R-:W-:-:S05]  /*01c0*/  IMAD R7, R0, R2, R7 ;  /* 0x0000000200077224 */ /* 0x000fca00078e0207 */
[----:B------:R-:W-:-:S13]  /*01d0*/  ISETP.GE.U32.AND P0, PT, R7, R0, PT ;  /* 0x000000000700720c */ /* 0x000fda0003f06070 */
[----:B------:R-:W-:Y:S01]  /*01e0*/  @P0 IMAD.IADD R7, R7, 0x1, -R0 ;  /* 0x0000000107070824 */ /* 0x000fe200078e0a00 */
[----:B------:R-:W-:-:S04]  /*01f0*/  @P0 IADD3 R5, PT, PT, R5, 0x1, RZ ;  /* 0x0000000105050810 */ /* 0x000fc80007ffe0ff */
[----:B------:R-:W-:-:S13]  /*0200*/  ISETP.GE.U32.AND P1, PT, R7, R0, PT ;  /* 0x000000000700720c */ /* 0x000fda0003f26070 */
[----:B------:R-:W-:Y:S02]  /*0210*/  @P1 IADD3 R5, PT, PT, R5, 0x1, RZ ;  /* 0x0000000105051810 */ /* 0x000fe40007ffe0ff */
[----:B------:R-:W-:-:S05]  /*0220*/  @!P2 LOP3.LUT R5, RZ, R0, RZ, 0x33, !PT ;  /* 0x00000000ff05a212 */ /* 0x000fca00078e33ff */
[----:B------:R-:W-:-:S05]  /*0230*/  IMAD.IADD R2, R6, 0x1, R5 ;  /* 0x0000000106027824 */ /* 0x000fca00078e0205 */
[C---:B------:R-:W-:Y:S02]  /*0240*/  LOP3.LUT R4, R2.reuse, 0x3, RZ, 0xc0, !PT ;  /* 0x0000000302047812 */ /* 0x040fe400078ec0ff */
[----:B------:R-:W-:Y:S02]  /*0250*/  ISETP.GE.U32.AND P1, PT, R2, 0x3, PT ;  /* 0x000000030200780c */ /* 0x000fe40003f26070 */
[----:B------:R-:W-:-:S13]  /*0260*/  ISETP.NE.AND P0, PT, R4, 0x3, PT ;  /* 0x000000030400780c */ /* 0x000fda0003f05270 */
[----:B-1----:R-:W-:Y:S05]  /*0270*/  @!P0 BRA `(.L_x_90) ;  /* 0x00000000003c8947 */ /* 0x002fea0003800000 */
[----:B------:R-:W0:Y:S01]  /*0280*/  LDC.64 R8, c[0x0][0x390] ;  /* 0x0000e400ff087b82 */ /* 0x000e220000000a00 */
[----:B------:R-:W-:-:S04]  /*0290*/  IADD3 R2, PT, PT, R2, 0x1, RZ ;  /* 0x0000000102027810 */ /* 0x000fc80007ffe0ff */
[----:B------:R-:W-:-:S03]  /*02a0*/  LOP3.LUT R2, R2, 0x3, RZ, 0xc0, !PT ;  /* 0x0000000302027812 */ /* 0x000fc600078ec0ff */
[----:B------:R-:W1:Y:S01]  /*02b0*/  LDC.64 R10, c[0x0][0x388] ;  /* 0x0000e200ff0a7b82 */ /* 0x000e620000000a00 */
[----:B------:R-:W-:-:S07]  /*02c0*/  IADD3 R2, PT, PT, -R2, RZ, RZ ;  /* 0x000000ff02027210 */ /* 0x000fce0007ffe1ff */
.L_x_91:
[----:B-1----:R-:W-:-:S04]  /*02d0*/  IMAD.WIDE R6, R3, 0x4, R10 ;  /* 0x0000000403067825 */ /* 0x002fc800078e020a */
[----:B0-2---:R-:W-:Y:S02]  /*02e0*/  IMAD.WIDE R4, R3, 0x4, R8 ;  /* 0x0000000403047825 */ /* 0x005fe400078e0208 */
[----:B------:R-:W2:Y:S04]  /*02f0*/  LDG.E R6, desc[UR4][R6.64] ;  /* 0x0000000406067981 */ /* 0x000ea8000c1e1900 */
[----:B------:R-:W2:Y:S01]  /*0300*/  LDG.E R13, desc[UR4][R4.64] ;  /* 0x00000004040d7981 */ /* 0x000ea2000c1e1900 */
[----:B------:R-:W-:Y:S01]  /*0310*/  VIADD R2, R2, 0x1 ;  /* 0x0000000102027836 */ /* 0x000fe20000000000 */
[----:B------:R-:W-:-:S04]  /*0320*/  IADD3 R3, PT, PT, R0, R3, RZ ;  /* 0x0000000300037210 */ /* 0x000fc80007ffe0ff */
[----:B------:R-:W-:Y:S01]  /*0330*/  ISETP.NE.AND P0, PT, R2, RZ, PT ;  /* 0x000000ff0200720c */ /* 0x000fe20003f05270 */
[----:B--2---:R-:W-:-:S05]  /*0340*/  FADD R13, R6, R13 ;  /* 0x0000000d060d7221 */ /* 0x004fca0000000000 */
[----:B------:R2:W-:Y:S07]  /*0350*/  STG.E desc[UR4][R4.64], R13 ;  /* 0x0000000d04007986 */ /* 0x0005ee000c101904 */
[----:B------:R-:W-:Y:S05]  /*0360*/  @P0 BRA `(.L_x_91) ;  /* 0xfffffffc00d80947 */ /* 0x000fea000383ffff */
.L_x_90:
[----:B------:R-:W-:Y:S05]  /*0370*/  BSYNC.RECONVERGENT B0 ;  /* 0x0000000000007941 */ /* 0x000fea0003800200 */
.L_x_89:
[----:B------:R-:W-:Y:S05]  /*0380*/  @!P1 EXIT ;  /* 0x000000000000994d */ /* 0x000fea0003800000 */
.L_x_92:
[----:B-12---:R-:W0:Y:S08]  /*0390*/  LDC.64 R4, c[0x0][0x388] ;  /* 0x0000e200ff047b82 */ /* 0x006e300000000a00 */
[----:B------:R-:W1:Y:S01]  /*03a0*/  LDC.64 R6, c[0x0][0x390] ;  /* 0x0000e400ff067b82 */ /* 0x000e620000000a00 */
[----:B0-----:R-:W-:-:S05]  /*03b0*/  IMAD.WIDE R12, R3, 0x4, R4 ;  /* 0x00000004030c7825 */ /* 0x001fca00078e0204 */
[----:B------:R-:W2:Y:S01]  /*03c0*/  LDG.E R2, desc[UR4][R12.64] ;  /* 0x000000040c027981 */ /* 0x000ea2000c1e1900 */
[----:B-1----:R-:W-:-:S05]  /*03d0*/  IMAD.WIDE R14, R3, 0x4, R6 ;  /* 0x00000004030e7825 */ /* 0x002fca00078e0206 */
[----:B------:R-:W2:Y:S01]  /*03e0*/  LDG.E R5, desc[UR4][R14.64] ;  /* 0x000000040e057981 */ /* 0x000ea2000c1e1900 */
[----:B------:R-:W-:-:S04]  /*03f0*/  IMAD.WIDE R6, R0, 0x4, R14 ;  /* 0x0000000400067825 */ /* 0x000fc800078e020e */
[----:B--2---:R-:W-:Y:S01]  /*0400*/  FADD R17, R2, R5 ;  /* 0x0000000502117221 */ /* 0x004fe20000000000 */
[----:B------:R-:W-:-:S04]  /*0410*/  IMAD.WIDE R4, R0, 0x4, R12 ;  /* 0x0000000400047825 */ /* 0x000fc800078e020c */
[----:B------:R0:W-:Y:S04]  /*0420*/  STG.E desc[UR4][R14.64], R17 ;  /* 0x000000110e007986 */ /* 0x0001e8000c101904 */
[----:B------:R-:W2:Y:S04]  /*0430*/  LDG.E R2, desc[UR4][R4.64] ;  /* 0x0000000404027981 */ /* 0x000ea8000c1e1900 */
[----:B------:R-:W2:Y:S01]  /*0440*/  LDG.E R9, desc[UR4][R6.64] ;  /* 0x0000000406097981 */ /* 0x000ea2000c1e1900 */
[----:B------:R-:W-:-:S04]  /*0450*/  IMAD.WIDE R10, R0, 0x4, R6 ;  /* 0x00000004000a7825 */ /* 0x000fc800078e0206 */
[----:B--2---:R-:W-:Y:S01]  /*0460*/  FADD R19, R2, R9 ;  /* 0x0000000902137221 */ /* 0x004fe20000000000 */
[----:B------:R-:W-:-:S04]  /*0470*/  IMAD.WIDE R8, R0, 0x4, R4 ;  /* 0x0000000400087825 */ /* 0x000fc800078e0204 */
[----:B------:R1:W-:Y:S04]  /*0480*/  STG.E desc[UR4][R6.64], R19 ;  /* 0x0000001306007986 */ /* 0x0003e8000c101904 */
[----:B------:R-:W2:Y:S04]  /*0490*/  LDG.E R2, desc[UR4][R8.64] ;  /* 0x0000000408027981 */ /* 0x000ea8000c1e1900 */
[----:B------:R-:W2:Y:S01]  /*04a0*/  LDG.E R13, desc[UR4][R10.64] ;  /* 0x000000040a0d7981 */ /* 0x000ea2000c1e1900 */
[----:B0-----:R-:W-:-:S04]  /*04b0*/  IMAD.WIDE R14, R0, 0x4, R10 ;  /* 0x00000004000e7825 */ /* 0x001fc800078e020a */
[----:B--2---:R-:W-:Y:S01]  /*04c0*/  FADD R21, R2, R13 ;  /* 0x0000000d02157221 */ /* 0x004fe20000000000 */
[----:B------:R-:W-:-:S04]  /*04d0*/  IMAD.WIDE R12, R0, 0x4, R8 ;  /* 0x00000004000c7825 */ /* 0x000fc800078e0208 */
[----:B------:R1:W-:Y:S04]  /*04e0*/  STG.E desc[UR4][R10.64], R21 ;  /* 0x000000150a007986 */ /* 0x0003e8000c101904 */
[----:B------:R-:W2:Y:S04]  /*04f0*/  LDG.E R12, desc[UR4][R12.64] ;  /* 0x000000040c0c7981 */ /* 0x000ea8000c1e1900 */
[----:B------:R-:W2:Y:S01]  /*0500*/  LDG.E R5, desc[UR4][R14.64] ;  /* 0x000000040e057981 */ /* 0x000ea2000c1e1900 */
[----:B------:R-:W-:-:S04]  /*0510*/  LEA R3, R0, R3, 0x2 ;  /* 0x0000000300037211 */ /* 0x000fc800078e10ff */
[----:B------:R-:W-:Y:S01]  /*0520*/  ISETP.GE.AND P0, PT, R3, UR6, PT ;  /* 0x0000000603007c0c */ /* 0x000fe2000bf06270 */
[----:B--2---:R-:W-:-:S05]  /*0530*/  FADD R5, R12, R5 ;  /* 0x000000050c057221 */ /* 0x004fca0000000000 */
[----:B------:R1:W-:Y:S07]  /*0540*/  STG.E desc[UR4][R14.64], R5 ;  /* 0x000000050e007986 */ /* 0x0003ee000c101904 */
[----:B------:R-:W-:Y:S05]  /*0550*/  @!P0 BRA `(.L_x_92) ;  /* 0xfffffffc008c8947 */ /* 0x000fea000383ffff */
[----:B------:R-:W-:Y:S05]  /*0560*/  EXIT ;  /* 0x000000000000794d */ /* 0x000fea0003800000 */
.L_x_93:
        /* <DEDUP_REMOVED lines=9> */
.L_x_98:


//--------------------- .nv.shared.reserved.0     --------------------------
	.section	.nv.shared.reserved.0,"aw",@nobits
	.weak		__nv_reservedSMEM_offset_0_alias
	.size		__nv_reservedSMEM_offset_0_alias, 0, 64
	.other		__nv_reservedSMEM_offset_0_alias,@"STO_CUDA_RESERVED_SHARED STV_DEFAULT"
__nv_reservedSMEM_offset_0_alias:
	.zero		0
	.zero		64


//--------------------- .nv.constant0._Z26createSoftmaxWeightsKernelPfS_iiii --------------------------
	.section	.nv.constant0._Z26createSoftmaxWeightsKernelPfS_iiii,"a",@progbits
	.sectionflags	@""
	.align	4
.nv.constant0._Z26createSoftmaxWeightsKernelPfS_iiii:
	.zero		928


//--------------------- .nv.constant0._Z25depthwiseColorConsistencyPdS_Pfiii --------------------------
	.section	.nv.constant0._Z25depthwiseColorConsistencyPdS_Pfiii,"a",@progbits
	.sectionflags	@""
	.align	4
.nv.constant0._Z25depthwiseColorConsistencyPdS_Pfiii:
	.zero		932


//--------------------- .nv.constant0._Z3addiPfS_ --------------------------
	.section	.nv.constant0._Z3addiPfS_,"a",@progbits
	.sectionflags	@""
	.align	4
.nv.constant0._Z3addiPfS_:
	.zero		920


//--------------------- SYMBOLS --------------------------

	.type		.nv.reservedSmem.offset0,@object
	.size		.nv.reservedSmem.offset0,0x4
